	.target	sm_80

	.elftype	@"ET_EXEC"


//--------------------- .note.nv.tkinfo           --------------------------
	.section	.note.nv.tkinfo,"",@"SHT_NOTE"
	.sectionflags	@"SHF_NOTE_NV_TKINFO"
	.tkinfo
        /*0018*/ 	.word	0x00000002
        /*0030*/ 	.string	""
        /*0030*/ 	.string	"ptxas"
        /*0030*/ 	.string	"Cuda compilation tools, release 13.0, V13.0.88"
        /*0030*/ 	.string	"Build cuda_13.0.r13.0/compiler.36424714_0"
        /*0030*/ 	.string	"-v  -suppress-debug-info  -lineinfo  -arch sm_80 "



//--------------------- .note.nv.cuinfo           --------------------------
	.section	.note.nv.cuinfo,"",@"SHT_NOTE"
	.sectionflags	@"SHF_NOTE_NV_CUINFO"
        /*0018*/ 	.short	0x0002
        /*001a*/ 	.short	0x0050
        /*001c*/ 	.short	0x0082
	.zero		2


//--------------------- .nv.info                  --------------------------
	.section	.nv.info,"",@"SHT_CUDA_INFO"
	.align	4


	//----- nvinfo : EIATTR_REGCOUNT
	.align		4
        /*0000*/ 	.byte	0x04, 0x2f
        /*0002*/ 	.short	(.L_2 - .L_1)
	.align		4
.L_1:
        /*0004*/ 	.word	index@(attn_fwd)
        /*0008*/ 	.word	0x00000053


	//----- nvinfo : EIATTR_FRAME_SIZE
	.align		4
.L_2:
        /*000c*/ 	.byte	0x04, 0x11
        /*000e*/ 	.short	(.L_4 - .L_3)
	.align		4
.L_3:
        /*0010*/ 	.word	index@(attn_fwd)
        /*0014*/ 	.word	0x00000000


	//----- nvinfo : EIATTR_MIN_STACK_SIZE
	.align		4
.L_4:
        /*0018*/ 	.byte	0x04, 0x12
        /*001a*/ 	.short	(.L_6 - .L_5)
	.align		4
.L_5:
        /*001c*/ 	.word	index@(attn_fwd)
        /*0020*/ 	.word	0x00000000
.L_6:


//--------------------- .nv.info.attn_fwd         --------------------------
	.section	.nv.info.attn_fwd,"",@"SHT_CUDA_INFO"
	.sectionflags	@""
	.align	4


	//----- nvinfo : EIATTR_CUDA_API_VERSION
	.align		4
        /*0000*/ 	.byte	0x04, 0x37
        /*0002*/ 	.short	(.L_8 - .L_7)
.L_7:
        /*0004*/ 	.word	0x00000082


	//----- nvinfo : EIATTR_SW2861232_WAR
	.align		4
.L_8:
        /*0008*/ 	.byte	0x01, 0x35
	.zero		2


	//----- nvinfo : EIATTR_PARAM_CBANK
	.align		4
        /*000c*/ 	.byte	0x04, 0x0a
        /*000e*/ 	.short	(.L_10 - .L_9)
	.align		4
.L_9:
        /*0010*/ 	.word	index@(.nv.constant0.attn_fwd)
        /*0014*/ 	.short	0x0160
        /*0016*/ 	.short	0x0088


	//----- nvinfo : EIATTR_CBANK_PARAM_SIZE
	.align		4
.L_10:
        /*0018*/ 	.byte	0x03, 0x19
        /*001a*/ 	.short	0x0088


	//----- nvinfo : EIATTR_KPARAM_INFO
	.align		4
        /*001c*/ 	.byte	0x04, 0x17
        /*001e*/ 	.short	(.L_12 - .L_11)
.L_11:
        /*0020*/ 	.word	0x00000000
        /*0024*/ 	.short	0x0019
        /*0026*/ 	.short	0x0080
        /*0028*/ 	.byte	0x00, 0xf4, 0x21, 0x00


	//----- nvinfo : EIATTR_KPARAM_INFO
	.align		4
.L_12:
        /*002c*/ 	.byte	0x04, 0x17
        /*002e*/ 	.short	(.L_14 - .L_13)
.L_13:
        /*0030*/ 	.word	0x00000000
        /*0034*/ 	.short	0x0018
        /*0036*/ 	.short	0x0078
        /*0038*/ 	.byte	0x00, 0xf4, 0x21, 0x00


	//----- nvinfo : EIATTR_KPARAM_INFO
	.align		4
.L_14:
        /*003c*/ 	.byte	0x04, 0x17
        /*003e*/ 	.short	(.L_16 - .L_15)
.L_15:
        /*0040*/ 	.word	0x00000000
        /*0044*/ 	.short	0x0017
        /*0046*/ 	.short	0x0070
        /*0048*/ 	.byte	0x00, 0xf0, 0x11, 0x00


	//----- nvinfo : EIATTR_KPARAM_INFO
	.align		4
.L_16:
        /*004c*/ 	.byte	0x04, 0x17
        /*004e*/ 	.short	(.L_18 - .L_17)
.L_17:
        /*0050*/ 	.word	0x00000000
        /*0054*/ 	.short	0x0016
        /*0056*/ 	.short	0x006c
        /*0058*/ 	.byte	0x00, 0xf0, 0x11, 0x00


	//----- nvinfo : EIATTR_KPARAM_INFO
	.align		4
.L_18:
        /*005c*/ 	.byte	0x04, 0x17
        /*005e*/ 	.short	(.L_20 - .L_19)
.L_19:
        /*0060*/ 	.word	0x00000000
        /*0064*/ 	.short	0x0015
        /*0066*/ 	.short	0x0068
        /*0068*/ 	.byte	0x00, 0xf0, 0x11, 0x00


	//----- nvinfo : EIATTR_KPARAM_INFO
	.align		4
.L_20:
        /*006c*/ 	.byte	0x04, 0x17
        /*006e*/ 	.short	(.L_22 - .L_21)
.L_21:
        /*0070*/ 	.word	0x00000000
        /*0074*/ 	.short	0x0014
        /*0076*/ 	.short	0x0064
        /*0078*/ 	.byte	0x00, 0xf0, 0x11, 0x00


	//----- nvinfo : EIATTR_KPARAM_INFO
	.align		4
.L_22:
        /*007c*/ 	.byte	0x04, 0x17
        /*007e*/ 	.short	(.L_24 - .L_23)
.L_23:
        /*0080*/ 	.word	0x00000000
        /*0084*/ 	.short	0x0013
        /*0086*/ 	.short	0x0060
        /*0088*/ 	.byte	0x00, 0xf0, 0x11, 0x00


	//----- nvinfo : EIATTR_KPARAM_INFO
	.align		4
.L_24:
        /*008c*/ 	.byte	0x04, 0x17
        /*008e*/ 	.short	(.L_26 - .L_25)
.L_25:
        /*0090*/ 	.word	0x00000000
        /*0094*/ 	.short	0x0012
        /*0096*/ 	.short	0x005c
        /*0098*/ 	.byte	0x00, 0xf0, 0x11, 0x00


	//----- nvinfo : EIATTR_KPARAM_INFO
	.align		4
.L_26:
        /*009c*/ 	.byte	0x04, 0x17
        /*009e*/ 	.short	(.L_28 - .L_27)
.L_27:
        /*00a0*/ 	.word	0x00000000
        /*00a4*/ 	.short	0x0011
        /*00a6*/ 	.short	0x0058
        /*00a8*/ 	.byte	0x00, 0xf0, 0x11, 0x00


	//----- nvinfo : EIATTR_KPARAM_INFO
	.align		4
.L_28:
        /*00ac*/ 	.byte	0x04, 0x17
        /*00ae*/ 	.short	(.L_30 - .L_29)
.L_29:
        /*00b0*/ 	.word	0x00000000
        /*00b4*/ 	.short	0x0010
        /*00b6*/ 	.short	0x0054
        /*00b8*/ 	.byte	0x00, 0xf0, 0x11, 0x00


	//----- nvinfo : EIATTR_KPARAM_INFO
	.align		4
.L_30:
        /*00bc*/ 	.byte	0x04, 0x17
        /*00be*/ 	.short	(.L_32 - .L_31)
.L_31:
        /*00c0*/ 	.word	0x00000000
        /*00c4*/ 	.short	0x000f
        /*00c6*/ 	.short	0x0050
        /*00c8*/ 	.byte	0x00, 0xf0, 0x11, 0x00


	//----- nvinfo : EIATTR_KPARAM_INFO
	.align		4
.L_32:
        /*00cc*/ 	.byte	0x04, 0x17
        /*00ce*/ 	.short	(.L_34 - .L_33)
.L_33:
        /*00d0*/ 	.word	0x00000000
        /*00d4*/ 	.short	0x000e
        /*00d6*/ 	.short	0x004c
        /*00d8*/ 	.byte	0x00, 0xf0, 0x11, 0x00


	//----- nvinfo : EIATTR_KPARAM_INFO
	.align		4
.L_34:
        /*00dc*/ 	.byte	0x04, 0x17
        /*00de*/ 	.short	(.L_36 - .L_35)
.L_35:
        /*00e0*/ 	.word	0x00000000
        /*00e4*/ 	.short	0x000d
        /*00e6*/ 	.short	0x0048
        /*00e8*/ 	.byte	0x00, 0xf0, 0x11, 0x00


	//----- nvinfo : EIATTR_KPARAM_INFO
	.align		4
.L_36:
        /*00ec*/ 	.byte	0x04, 0x17
        /*00ee*/ 	.short	(.L_38 - .L_37)
.L_37:
        /*00f0*/ 	.word	0x00000000
        /*00f4*/ 	.short	0x000c
        /*00f6*/ 	.short	0x0044
        /*00f8*/ 	.byte	0x00, 0xf0, 0x11, 0x00


	//----- nvinfo : EIATTR_KPARAM_INFO
	.align		4
.L_38:
        /*00fc*/ 	.byte	0x04, 0x17
        /*00fe*/ 	.short	(.L_40 - .L_39)
.L_39:
        /*0100*/ 	.word	0x00000000
        /*0104*/ 	.short	0x000b
        /*0106*/ 	.short	0x0040
        /*0108*/ 	.byte	0x00, 0xf0, 0x11, 0x00


	//----- nvinfo : EIATTR_KPARAM_INFO
	.align		4
.L_40:
        /*010c*/ 	.byte	0x04, 0x17
        /*010e*/ 	.short	(.L_42 - .L_41)
.L_41:
        /*0110*/ 	.word	0x00000000
        /*0114*/ 	.short	0x000a
        /*0116*/ 	.short	0x003c
        /*0118*/ 	.byte	0x00, 0xf0, 0x11, 0x00


	//----- nvinfo : EIATTR_KPARAM_INFO
	.align		4
.L_42:
        /*011c*/ 	.byte	0x04, 0x17
        /*011e*/ 	.short	(.L_44 - .L_43)
.L_43:
        /*0120*/ 	.word	0x00000000
        /*0124*/ 	.short	0x0009
        /*0126*/ 	.short	0x0038
        /*0128*/ 	.byte	0x00, 0xf0, 0x11, 0x00


	//----- nvinfo : EIATTR_KPARAM_INFO
	.align		4
.L_44:
        /*012c*/ 	.byte	0x04, 0x17
        /*012e*/ 	.short	(.L_46 - .L_45)
.L_45:
        /*0130*/ 	.word	0x00000000
        /*0134*/ 	.short	0x0008
        /*0136*/ 	.short	0x0034
        /*0138*/ 	.byte	0x00, 0xf0, 0x11, 0x00


	//----- nvinfo : EIATTR_KPARAM_INFO
	.align		4
.L_46:
        /*013c*/ 	.byte	0x04, 0x17
        /*013e*/ 	.short	(.L_48 - .L_47)
.L_47:
        /*0140*/ 	.word	0x00000000
        /*0144*/ 	.short	0x0007
        /*0146*/ 	.short	0x0030
        /*0148*/ 	.byte	0x00, 0xf0, 0x11, 0x00


	//----- nvinfo : EIATTR_KPARAM_INFO
	.align		4
.L_48:
        /*014c*/ 	.byte	0x04, 0x17
        /*014e*/ 	.short	(.L_50 - .L_49)
.L_49:
        /*0150*/ 	.word	0x00000000
        /*0154*/ 	.short	0x0006
        /*0156*/ 	.short	0x002c
        /*0158*/ 	.byte	0x00, 0xf0, 0x11, 0x00


	//----- nvinfo : EIATTR_KPARAM_INFO
	.align		4
.L_50:
        /*015c*/ 	.byte	0x04, 0x17
        /*015e*/ 	.short	(.L_52 - .L_51)
.L_51:
        /*0160*/ 	.word	0x00000000
        /*0164*/ 	.short	0x0005
        /*0166*/ 	.short	0x0028
        /*0168*/ 	.byte	0x00, 0xf0, 0x11, 0x00


	//----- nvinfo : EIATTR_KPARAM_INFO
	.align		4
.L_52:
        /*016c*/ 	.byte	0x04, 0x17
        /*016e*/ 	.short	(.L_54 - .L_53)
.L_53:
        /*0170*/ 	.word	0x00000000
        /*0174*/ 	.short	0x0004
        /*0176*/ 	.short	0x0020
        /*0178*/ 	.byte	0x00, 0xf4, 0x21, 0x00


	//----- nvinfo : EIATTR_KPARAM_INFO
	.align		4
.L_54:
        /*017c*/ 	.byte	0x04, 0x17
        /*017e*/ 	.short	(.L_56 - .L_55)
.L_55:
        /*0180*/ 	.word	0x00000000
        /*0184*/ 	.short	0x0003
        /*0186*/ 	.short	0x0018
        /*0188*/ 	.byte	0x00, 0xf4, 0x21, 0x00


	//----- nvinfo : EIATTR_KPARAM_INFO
	.align		4
.L_56:
        /*018c*/ 	.byte	0x04, 0x17
        /*018e*/ 	.short	(.L_58 - .L_57)
.L_57:
        /*0190*/ 	.word	0x00000000
        /*0194*/ 	.short	0x0002
        /*0196*/ 	.short	0x0010
        /*0198*/ 	.byte	0x00, 0xf4, 0x21, 0x00


	//----- nvinfo : EIATTR_KPARAM_INFO
	.align		4
.L_58:
        /*019c*/ 	.byte	0x04, 0x17
        /*019e*/ 	.short	(.L_60 - .L_59)
.L_59:
        /*01a0*/ 	.word	0x00000000
        /*01a4*/ 	.short	0x0001
        /*01a6*/ 	.short	0x0008
        /*01a8*/ 	.byte	0x00, 0xf4, 0x21, 0x00


	//----- nvinfo : EIATTR_KPARAM_INFO
	.align		4
.L_60:
        /*01ac*/ 	.byte	0x04, 0x17
        /*01ae*/ 	.short	(.L_62 - .L_61)
.L_61:
        /*01b0*/ 	.word	0x00000000
        /*01b4*/ 	.short	0x0000
        /*01b6*/ 	.short	0x0000
        /*01b8*/ 	.byte	0x00, 0xf4, 0x21, 0x00


	//----- nvinfo : EIATTR_MAXREG_COUNT
	.align		4
.L_62:
        /*01bc*/ 	.byte	0x03, 0x1b
        /*01be*/ 	.short	0x0080


	//----- nvinfo : EIATTR_NUM_BARRIERS
	.align		4
        /*01c0*/ 	.byte	0x02, 0x4c
        /*01c2*/ 	.byte	0x01
	.zero		1


	//----- nvinfo : EIATTR_MERCURY_ISA_VERSION
	.align		4
        /*01c4*/ 	.byte	0x03, 0x5f
        /*01c6*/ 	.short	0x0000


	//----- nvinfo : EIATTR_COOP_GROUP_MASK_REGIDS
	.align		4
        /*01c8*/ 	.byte	0x04, 0x29
        /*01ca*/ 	.short	(.L_64 - .L_63)


	//   ....[0]....
.L_63:
        /*01cc*/ 	.word	0xffffffff


	//   ....[1]....
        /*01d0*/ 	.word	0xffffffff


	//   ....[2]....
        /*01d4*/ 	.word	0xffffffff


	//   ....[3]....
        /*01d8*/ 	.word	0xffffffff


	//   ....[4]....
        /*01dc*/ 	.word	0xffffffff


	//   ....[5]....
        /*01e0*/ 	.word	0xffffffff


	//   ....[6]....
        /*01e4*/ 	.word	0xffffffff


	//   ....[7]....
        /*01e8*/ 	.word	0xffffffff


	//----- nvinfo : EIATTR_COOP_GROUP_INSTR_OFFSETS
	.align		4
.L_64:
        /*01ec*/ 	.byte	0x04, 0x28
        /*01ee*/ 	.short	(.L_66 - .L_65)


	//   ....[0]....
.L_65:
        /*01f0*/ 	.word	0x00001280


	//   ....[1]....
        /*01f4*/ 	.word	0x000013a0


	//   ....[2]....
        /*01f8*/ 	.word	0x000013b0


	//   ....[3]....
        /*01fc*/ 	.word	0x000013e0


	//   ....[4]....
        /*0200*/ 	.word	0x00001a00


	//   ....[5]....
        /*0204*/ 	.word	0x00001a10


	//   ....[6]....
        /*0208*/ 	.word	0x00001ad0


	//   ....[7]....
        /*020c*/ 	.word	0x00001b00


	//----- nvinfo : EIATTR_EXIT_INSTR_OFFSETS
	.align		4
.L_66:
        /*0210*/ 	.byte	0x04, 0x1c
        /*0212*/ 	.short	(.L_68 - .L_67)


	//   ....[0]....
.L_67:
        /*0214*/ 	.word	0x00002b50


	//   ....[1]....
        /*0218*/ 	.word	0x00002bf0


	//----- nvinfo : EIATTR_REQNTID
	.align		4
.L_68:
        /*021c*/ 	.byte	0x04, 0x10
        /*021e*/ 	.short	(.L_70 - .L_69)
.L_69:
        /*0220*/ 	.word	0x00000200
        /*0224*/ 	.word	0x00000001
        /*0228*/ 	.word	0x00000001
.L_70:


//--------------------- .nv.callgraph             --------------------------
	.section	.nv.callgraph,"",@"SHT_CUDA_CALLGRAPH"
	.align	4
	.sectionentsize	8
	.align		4
        /*0000*/ 	.word	0x00000000
	.align		4
        /*0004*/ 	.word	0xffffffff
	.align		4
        /*0008*/ 	.word	0x00000000
	.align		4
        /*000c*/ 	.word	0xfffffffe
	.align		4
        /*0010*/ 	.word	0x00000000
	.align		4
        /*0014*/ 	.word	0xfffffffd
	.align		4
        /*0018*/ 	.word	0x00000000
	.align		4
        /*001c*/ 	.word	0xfffffffc


//--------------------- .nv.rel.action            --------------------------
	.section	.nv.rel.action,"",@"SHT_CUDA_RELOCINFO"
	.align	8
	.sectionentsize	8
        /*0000*/ 	.byte	0x73, 0x00, 0x00, 0x00, 0x00, 0x00, 0x00, 0x00, 0x00, 0x00, 0x00, 0x11, 0x25, 0x00, 0x05, 0x36


//--------------------- .nv.constant4             --------------------------
	.section	.nv.constant4,"a",@progbits
	.align	8
	.align		8
.nv.constant4:
        /*0000*/ 	.dword	_$_str


//--------------------- .nv.constant0.attn_fwd    --------------------------
	.section	.nv.constant0.attn_fwd,"a",@progbits
	.sectionflags	@""
	.align	4
.nv.constant0.attn_fwd:
	.zero		488


//--------------------- .text.attn_fwd            --------------------------
	.section	.text.attn_fwd,"ax",@progbits
	.sectioninfo	@"SHI_REGISTERS=83"
	.align	128
        .global         attn_fwd
        .type           attn_fwd,@function
        .size           attn_fwd,(.L_x_3 - attn_fwd)
        .other          attn_fwd,@"STO_CUDA_ENTRY STV_DEFAULT"
attn_fwd:
.text.attn_fwd:
[----:B------:R-:W-:Y:S02]  /*0000*/  IMAD.MOV.U32 R1, RZ, RZ, c[0x0][0x28] ;  /* 0x00000a00ff017624 */ /* 0x000fe400078e00ff */
[----:B------:R-:W0:Y:S01]  /*0010*/  S2R R31, SR_CTAID.X ;  /* 0x00000000001f7919 */ /* 0x000e220000002500 */
[----:B------:R-:W-:Y:S01]  /*0020*/  IMAD.MOV.U32 R36, RZ, RZ, c[0x0][0x198] ;  /* 0x00006600ff247624 */ /* 0x000fe200078e00ff */
[----:B------:R-:W-:Y:S02]  /*0030*/  ULDC.64 UR6, c[0x0][0x118] ;  /* 0x0000460000067ab9 */ /* 0x000fe40000000a00 */
[----:B------:R-:W0:Y:S04]  /*0040*/  S2R R0, SR_TID.X ;  /* 0x0000000000007919 */ /* 0x000e280000002100 */
[----:B------:R-:W1:Y:S01]  /*0050*/  S2R R2, SR_CTAID.Y ;  /* 0x0000000000027919 */ /* 0x000e620000002600 */
[----:B0-----:R-:W-:Y:S02]  /*0060*/  PRMT R3, R0, 0x6540, R31 ;  /* 0x0000654000037816 */ /* 0x001fe4000000001f */
[----:B------:R-:W-:Y:S01]  /*0070*/  SHF.R.U32.HI R4, RZ, 0x8, R0 ;  /* 0x00000008ff047819 */ /* 0x000fe20000011600 */
[----:B-1----:R-:W-:-:S02]  /*0080*/  IMAD R5, R2, c[0x0][0x190], RZ ;  /* 0x0000640002057a24 */ /* 0x002fc400078e02ff */
[----:B------:R-:W-:Y:S01]  /*0090*/  IMAD R7, R3, c[0x0][0x194], RZ ;  /* 0x0000650003077a24 */ /* 0x000fe200078e02ff */
[----:B------:R-:W-:Y:S01]  /*00a0*/  SGXT.U32 R4, R4, 0x1 ;  /* 0x000000010404781a */ /* 0x000fe20000000000 */
[C---:B------:R-:W-:Y:S02]  /*00b0*/  IMAD.SHL.U32 R6, R5.reuse, 0x2, RZ ;  /* 0x0000000205067824 */ /* 0x040fe400078e00ff */
[----:B------:R-:W-:Y:S01]  /*00c0*/  IMAD.HI R5, R5, 0x2, RZ ;  /* 0x0000000205057827 */ /* 0x000fe200078e02ff */
[----:B------:R-:W-:-:S03]  /*00d0*/  SHF.L.U32 R9, R7, 0x1, RZ ;  /* 0x0000000107097819 */ /* 0x000fc600000006ff */
[----:B------:R-:W-:Y:S01]  /*00e0*/  IMAD R10, R4, c[0x0][0x198], RZ ;  /* 0x00006600040a7a24 */ /* 0x000fe200078e02ff */
[----:B------:R-:W-:Y:S01]  /*00f0*/  IADD3 R32, P0, P1, R9, c[0x0][0x160], R6 ;  /* 0x0000580009207a10 */ /* 0x000fe2000791e006 */
[----:B------:R-:W-:-:S04]  /*0100*/  IMAD.HI R8, R7, 0x2, RZ ;  /* 0x0000000207087827 */ /* 0x000fc800078e02ff */
[----:B------:R-:W-:Y:S01]  /*0110*/  IMAD R9, R36, 0x2, R10 ;  /* 0x0000000224097824 */ /* 0x000fe200078e020a */
[----:B------:R-:W-:Y:S02]  /*0120*/  IADD3.X R34, R8, c[0x0][0x164], R5, P0, P1 ;  /* 0x0000590008227a10 */ /* 0x000fe400007e2405 */
[-C--:B------:R-:W-:Y:S01]  /*0130*/  LEA R6, P0, R10, R32.reuse, 0x1 ;  /* 0x000000200a067211 */ /* 0x080fe200078008ff */
[----:B------:R-:W-:Y:S01]  /*0140*/  IMAD R5, R36, 0x2, R9 ;  /* 0x0000000224057824 */ /* 0x000fe200078e0209 */
[----:B------:R-:W-:Y:S02]  /*0150*/  LEA R8, P1, R9, R32, 0x1 ;  /* 0x0000002009087211 */ /* 0x000fe400078208ff */
[----:B------:R-:W-:Y:S01]  /*0160*/  LEA.HI.X.SX32 R7, R10, R34, 0x1, P0 ;  /* 0x000000220a077211 */ /* 0x000fe200000f0eff */
[----:B------:R-:W-:Y:S01]  /*0170*/  IMAD R13, R36, 0x2, R5 ;  /* 0x00000002240d7824 */ /* 0x000fe200078e0205 */
[----:B------:R-:W-:Y:S02]  /*0180*/  LEA R10, P0, R5, R32, 0x1 ;  /* 0x00000020050a7211 */ /* 0x000fe400078008ff */
[-C--:B------:R-:W-:Y:S01]  /*0190*/  LEA.HI.X.SX32 R9, R9, R34.reuse, 0x1, P1 ;  /* 0x0000002209097211 */ /* 0x080fe200008f0eff */
[----:B------:R0:W2:Y:S01]  /*01a0*/  LDG.E.U16 R22, [R6.64] ;  /* 0x0000000606167981 */ /* 0x0000a2000c1e1500 */
[----:B------:R-:W-:-:S02]  /*01b0*/  LEA.HI.X.SX32 R11, R5, R34, 0x1, P0 ;  /* 0x00000022050b7211 */ /* 0x000fc400000f0eff */
[C---:B------:R-:W-:Y:S01]  /*01c0*/  LEA R5, R36.reuse, R13, 0x1 ;  /* 0x0000000d24057211 */ /* 0x040fe200078e08ff */
[----:B------:R1:W3:Y:S01]  /*01d0*/  LDG.E.U16 R23, [R8.64] ;  /* 0x0000000608177981 */ /* 0x0002e2000c1e1500 */
[-C--:B------:R-:W-:Y:S02]  /*01e0*/  LEA R12, P0, R13, R32.reuse, 0x1 ;  /* 0x000000200d0c7211 */ /* 0x080fe400078008ff */
[----:B------:R-:W-:Y:S01]  /*01f0*/  LEA R14, P1, R5, R32, 0x1 ;  /* 0x00000020050e7211 */ /* 0x000fe200078208ff */
[C---:B------:R-:W-:Y:S01]  /*0200*/  IMAD R16, R36.reuse, 0x2, R5 ;  /* 0x0000000224107824 */ /* 0x040fe200078e0205 */
[-C--:B------:R-:W-:Y:S01]  /*0210*/  LEA.HI.X.SX32 R13, R13, R34.reuse, 0x1, P0 ;  /* 0x000000220d0d7211 */ /* 0x080fe200000f0eff */
[----:B------:R4:W5:Y:S01]  /*0220*/  LDG.E.U16 R24, [R10.64] ;  /* 0x000000060a187981 */ /* 0x000962000c1e1500 */
[----:B------:R-:W-:Y:S01]  /*0230*/  LEA.HI.X.SX32 R15, R5, R34, 0x1, P1 ;  /* 0x00000022050f7211 */ /* 0x000fe200008f0eff */
[----:B------:R-:W-:Y:S01]  /*0240*/  IMAD R5, R36, 0x2, R16 ;  /* 0x0000000224057824 */ /* 0x000fe200078e0210 */
[----:B0-----:R-:W-:Y:S01]  /*0250*/  LEA R6, P0, R16, R32, 0x1 ;  /* 0x0000002010067211 */ /* 0x001fe200078008ff */
[----:B------:R0:W3:Y:S02]  /*0260*/  LDG.E.U16 R25, [R12.64] ;  /* 0x000000060c197981 */ /* 0x0000e4000c1e1500 */
[----:B------:R-:W-:Y:S01]  /*0270*/  IMAD R17, R36, 0x2, R5 ;  /* 0x0000000224117824 */ /* 0x000fe200078e0205 */
[----:B------:R-:W-:Y:S01]  /*0280*/  LEA.HI.X.SX32 R7, R16, R34, 0x1, P0 ;  /* 0x0000002210077211 */ /* 0x000fe200000f0eff */
[----:B------:R0:W3:Y:S01]  /*0290*/  LDG.E.U16 R26, [R14.64] ;  /* 0x000000060e1a7981 */ /* 0x0000e2000c1e1500 */
[----:B-1----:R-:W-:-:S02]  /*02a0*/  LEA R8, P0, R5, R32, 0x1 ;  /* 0x0000002005087211 */ /* 0x002fc400078008ff */
[----:B------:R-:W-:Y:S01]  /*02b0*/  LEA R16, R36, R17, 0x1 ;  /* 0x0000001124107211 */ /* 0x000fe200078e08ff */
[----:B------:R1:W5:Y:S01]  /*02c0*/  LDG.E.U16 R27, [R6.64] ;  /* 0x00000006061b7981 */ /* 0x000362000c1e1500 */
[----:B------:R-:W-:-:S03]  /*02d0*/  LEA.HI.X.SX32 R9, R5, R34, 0x1, P0 ;  /* 0x0000002205097211 */ /* 0x000fc600000f0eff */
[C---:B------:R-:W-:Y:S01]  /*02e0*/  IMAD R5, R36.reuse, 0x2, R16 ;  /* 0x0000000224057824 */ /* 0x040fe200078e0210 */
[----:B----4-:R-:W-:Y:S01]  /*02f0*/  LEA R10, P0, R17, R32, 0x1 ;  /* 0x00000020110a7211 */ /* 0x010fe200078008ff */
[----:B------:R4:W5:Y:S02]  /*0300*/  LDG.E.U16 R28, [R8.64] ;  /* 0x00000006081c7981 */ /* 0x000964000c1e1500 */
[----:B------:R-:W-:-:S04]  /*0310*/  IMAD R20, R36, 0x2, R5 ;  /* 0x0000000224147824 */ /* 0x000fc800078e0205 */
[C---:B------:R-:W-:Y:S01]  /*0320*/  IMAD R21, R36.reuse, 0x2, R20 ;  /* 0x0000000224157824 */ /* 0x040fe200078e0214 */
[----:B------:R-:W-:Y:S02]  /*0330*/  LEA.HI.X.SX32 R11, R17, R34, 0x1, P0 ;  /* 0x00000022110b7211 */ /* 0x000fe400000f0eff */
[C---:B0-----:R-:W-:Y:S02]  /*0340*/  LEA R14, P0, R5.reuse, R32, 0x1 ;  /* 0x00000020050e7211 */ /* 0x041fe400078008ff */
[----:B------:R-:W-:Y:S01]  /*0350*/  LEA R17, R36, R21, 0x1 ;  /* 0x0000001524117211 */ /* 0x000fe200078e08ff */
[----:B------:R0:W5:Y:S01]  /*0360*/  LDG.E.U16 R29, [R10.64] ;  /* 0x000000060a1d7981 */ /* 0x000162000c1e1500 */
[----:B------:R-:W-:Y:S02]  /*0370*/  LEA.HI.X.SX32 R15, R5, R34, 0x1, P0 ;  /* 0x00000022050f7211 */ /* 0x000fe400000f0eff */
[----:B------:R-:W-:Y:S01]  /*0380*/  LEA R12, P1, R16, R32, 0x1 ;  /* 0x00000020100c7211 */ /* 0x000fe200078208ff */
[----:B------:R-:W-:-:S03]  /*0390*/  IMAD R5, R36, 0x2, R17 ;  /* 0x0000000224057824 */ /* 0x000fc600078e0211 */
[----:B------:R-:W-:Y:S01]  /*03a0*/  LEA.HI.X.SX32 R13, R16, R34, 0x1, P1 ;  /* 0x00000022100d7211 */ /* 0x000fe200008f0eff */
[----:B----4-:R-:W-:Y:S01]  /*03b0*/  IMAD R9, R36, 0x2, R5 ;  /* 0x0000000224097824 */ /* 0x010fe200078e0205 */
[-C--:B------:R-:W-:Y:S01]  /*03c0*/  LEA R16, P0, R17, R32.reuse, 0x1 ;  /* 0x0000002011107211 */ /* 0x080fe200078008ff */
[----:B------:R4:W5:Y:S01]  /*03d0*/  LDG.E.U16 R15, [R14.64] ;  /* 0x000000060e0f7981 */ /* 0x000962000c1e1500 */
[----:B------:R-:W-:Y:S02]  /*03e0*/  LEA R18, P1, R5, R32, 0x1 ;  /* 0x0000002005127211 */ /* 0x000fe400078208ff */
[-C--:B------:R-:W-:Y:S01]  /*03f0*/  LEA.HI.X.SX32 R17, R17, R34.reuse, 0x1, P0 ;  /* 0x0000002211117211 */ /* 0x080fe200000f0eff */
[----:B------:R4:W5:Y:S01]  /*0400*/  LDG.E.U16 R30, [R12.64] ;  /* 0x000000060c1e7981 */ /* 0x000962000c1e1500 */
[----:B------:R-:W-:Y:S02]  /*0410*/  LEA.HI.X.SX32 R19, R5, R34, 0x1, P1 ;  /* 0x0000002205137211 */ /* 0x000fe400008f0eff */
[-C--:B-1----:R-:W-:Y:S01]  /*0420*/  LEA R6, P0, R20, R32.reuse, 0x1 ;  /* 0x0000002014067211 */ /* 0x082fe200078008ff */
[----:B------:R-:W5:Y:S01]  /*0430*/  LDG.E.U16 R16, [R16.64] ;  /* 0x0000000610107981 */ /* 0x000f62000c1e1500 */
[----:B0-----:R-:W-:-:S02]  /*0440*/  LEA R10, P1, R9, R32, 0x1 ;  /* 0x00000020090a7211 */ /* 0x001fc400078208ff */
[-C--:B------:R-:W-:Y:S01]  /*0450*/  LEA.HI.X.SX32 R7, R20, R34.reuse, 0x1, P0 ;  /* 0x0000002214077211 */ /* 0x080fe200000f0eff */
[----:B------:R-:W5:Y:S01]  /*0460*/  LDG.E.U16 R18, [R18.64] ;  /* 0x0000000612127981 */ /* 0x000f62000c1e1500 */
[----:B------:R-:W-:-:S03]  /*0470*/  LEA.HI.X.SX32 R11, R9, R34, 0x1, P1 ;  /* 0x00000022090b7211 */ /* 0x000fc600008f0eff */
[----:B------:R0:W5:Y:S04]  /*0480*/  LDG.E.U16 R6, [R6.64] ;  /* 0x0000000606067981 */ /* 0x000168000c1e1500 */
[----:B------:R1:W5:Y:S01]  /*0490*/  LDG.E.U16 R10, [R10.64] ;  /* 0x000000060a0a7981 */ /* 0x000362000c1e1500 */
[----:B------:R-:W-:Y:S01]  /*04a0*/  IMAD R5, R36, 0x2, R9 ;  /* 0x0000000224057824 */ /* 0x000fe200078e0209 */
[----:B------:R-:W-:-:S04]  /*04b0*/  LEA R8, P0, R21, R32, 0x1 ;  /* 0x0000002015087211 */ /* 0x000fc800078008ff */
[----:B----4-:R-:W-:Y:S02]  /*04c0*/  LEA R12, P1, R5, R32, 0x1 ;  /* 0x00000020050c7211 */ /* 0x010fe400078208ff */
[-C--:B------:R-:W-:Y:S02]  /*04d0*/  LEA.HI.X.SX32 R9, R21, R34.reuse, 0x1, P0 ;  /* 0x0000002215097211 */ /* 0x080fe400000f0eff */
[----:B------:R-:W-:-:S04]  /*04e0*/  LEA.HI.X.SX32 R13, R5, R34, 0x1, P1 ;  /* 0x00000022050d7211 */ /* 0x000fc800008f0eff */
[----:B------:R4:W5:Y:S04]  /*04f0*/  LDG.E.U16 R9, [R8.64] ;  /* 0x0000000608097981 */ /* 0x000968000c1e1500 */
[----:B------:R-:W5:Y:S01]  /*0500*/  LDG.E.U16 R12, [R12.64] ;  /* 0x000000060c0c7981 */ /* 0x000f62000c1e1500 */
[----:B------:R-:W-:Y:S02]  /*0510*/  SHF.R.S32.HI R14, RZ, 0x8, R0 ;  /* 0x00000008ff0e7819 */ /* 0x000fe40000011400 */
[----:B------:R-:W-:Y:S02]  /*0520*/  LOP3.LUT R5, R0, 0xff, RZ, 0xc0, !PT ;  /* 0x000000ff00057812 */ /* 0x000fe400078ec0ff */
[----:B------:R-:W-:Y:S02]  /*0530*/  SGXT R14, R14, 0x1 ;  /* 0x000000010e0e781a */ /* 0x000fe40000000200 */
[----:B------:R-:W-:-:S04]  /*0540*/  SHF.L.U32 R5, R5, 0x1, RZ ;  /* 0x0000000105057819 */ /* 0x000fc800000006ff */
[----:B------:R-:W-:-:S04]  /*0550*/  LOP3.LUT R5, R5, 0x210, R14, 0x78, !PT ;  /* 0x0000021005057812 */ /* 0x000fc800078e780e */
[C---:B------:R-:W-:Y:S02]  /*0560*/  LOP3.LUT R14, R5.reuse, 0x20, RZ, 0x3c, !PT ;  /* 0x00000020050e7812 */ /* 0x040fe400078e3cff */
[C---:B0-----:R-:W-:Y:S02]  /*0570*/  LOP3.LUT R7, R5.reuse, 0x40, RZ, 0x3c, !PT ;  /* 0x0000004005077812 */ /* 0x041fe400078e3cff */
[----:B------:R-:W-:Y:S01]  /*0580*/  LOP3.LUT R20, R5, 0x60, RZ, 0x3c, !PT ;  /* 0x0000006005147812 */ /* 0x000fe200078e3cff */
[----:B------:R-:W-:Y:S01]  /*0590*/  IMAD.MOV.U32 R64, RZ, RZ, -0x800000 ;  /* 0xff800000ff407424 */ /* 0x000fe200078e00ff */
[----:B------:R-:W-:Y:S01]  /*05a0*/  MOV R61, 0xff800000 ;  /* 0xff800000003d7802 */ /* 0x000fe20000000f00 */
[----:B----4-:R-:W-:Y:S01]  /*05b0*/  IMAD.MOV.U32 R8, RZ, RZ, 0x3f800000 ;  /* 0x3f800000ff087424 */ /* 0x010fe200078e00ff */
[----:B------:R-:W-:Y:S01]  /*05c0*/  CS2R R56, SRZ ;  /* 0x0000000000387805 */ /* 0x000fe2000001ff00 */
[----:B------:R-:W-:Y:S01]  /*05d0*/  CS2R R58, SRZ ;  /* 0x00000000003a7805 */ /* 0x000fe2000001ff00 */
[----:B------:R-:W-:Y:S01]  /*05e0*/  CS2R R52, SRZ ;  /* 0x0000000000347805 */ /* 0x000fe2000001ff00 */
[----:B------:R-:W-:Y:S01]  /*05f0*/  CS2R R54, SRZ ;  /* 0x0000000000367805 */ /* 0x000fe2000001ff00 */
[----:B------:R-:W-:Y:S01]  /*0600*/  CS2R R48, SRZ ;  /* 0x0000000000307805 */ /* 0x000fe2000001ff00 */
[----:B------:R-:W-:Y:S01]  /*0610*/  CS2R R50, SRZ ;  /* 0x0000000000327805 */ /* 0x000fe2000001ff00 */
[----:B------:R-:W-:Y:S01]  /*0620*/  CS2R R40, SRZ ;  /* 0x0000000000287805 */ /* 0x000fe2000001ff00 */
[----:B------:R-:W-:Y:S01]  /*0630*/  CS2R R42, SRZ ;  /* 0x00000000002a7805 */ /* 0x000fe2000001ff00 */
[----:B-1----:R-:W-:Y:S01]  /*0640*/  IMAD.SHL.U32 R11, R0, 0x2, RZ ;  /* 0x00000002000b7824 */ /* 0x002fe200078e00ff */
[----:B--2---:R0:W-:Y:S04]  /*0650*/  STS.U16 [R5], R22 ;  /* 0x0000001605007388 */ /* 0x0041e80000000400 */
[----:B---3--:R-:W-:Y:S01]  /*0660*/  STS.U16 [R5+0x1000], R26 ;  /* 0x0010001a05007388 */ /* 0x008fe20000000400 */
[----:B0-----:R-:W-:-:S03]  /*0670*/  IMAD.MOV.U32 R22, RZ, RZ, 0x3f800000 ;  /* 0x3f800000ff167424 */ /* 0x001fc600078e00ff */
[----:B-----5:R-:W-:Y:S04]  /*0680*/  STS.U16 [R5+0x2000], R30 ;  /* 0x0020001e05007388 */ /* 0x020fe80000000400 */
[----:B------:R-:W-:Y:S04]  /*0690*/  STS.U16 [R5+0x3000], R16 ;  /* 0x0030001005007388 */ /* 0x000fe80000000400 */
[----:B------:R-:W-:Y:S04]  /*06a0*/  STS.U16 [R14+0x400], R23 ;  /* 0x000400170e007388 */ /* 0x000fe80000000400 */
[----:B------:R-:W-:Y:S04]  /*06b0*/  STS.U16 [R14+0x1400], R27 ;  /* 0x0014001b0e007388 */ /* 0x000fe80000000400 */
[----:B------:R-:W-:Y:S04]  /*06c0*/  STS.U16 [R14+0x2400], R15 ;  /* 0x0024000f0e007388 */ /* 0x000fe80000000400 */
[----:B------:R0:W-:Y:S04]  /*06d0*/  STS.U16 [R14+0x3400], R18 ;  /* 0x003400120e007388 */ /* 0x0001e80000000400 */
[----:B------:R-:W-:Y:S01]  /*06e0*/  STS.U16 [R7+0x800], R24 ;  /* 0x0008001807007388 */ /* 0x000fe20000000400 */
[----:B0-----:R-:W-:-:S03]  /*06f0*/  IMAD.SHL.U32 R14, R31, 0x100, RZ ;  /* 0x000001001f0e7824 */ /* 0x001fc600078e00ff */
[----:B------:R-:W-:Y:S04]  /*0700*/  STS.U16 [R7+0x1800], R28 ;  /* 0x0018001c07007388 */ /* 0x000fe80000000400 */
[----:B------:R-:W-:Y:S04]  /*0710*/  STS.U16 [R7+0x2800], R6 ;  /* 0x0028000607007388 */ /* 0x000fe80000000400 */
[----:B------:R0:W-:Y:S04]  /*0720*/  STS.U16 [R7+0x3800], R10 ;  /* 0x0038000a07007388 */ /* 0x0001e80000000400 */
[----:B------:R-:W-:Y:S04]  /*0730*/  STS.U16 [R20+0xc00], R25 ;  /* 0x000c001914007388 */ /* 0x000fe80000000400 */
[----:B------:R-:W-:Y:S01]  /*0740*/  STS.U16 [R20+0x1c00], R29 ;  /* 0x001c001d14007388 */ /* 0x000fe20000000400 */
[----:B0-----:R-:W-:-:S04]  /*0750*/  IADD3 R7, R14, 0x100, RZ ;  /* 0x000001000e077810 */ /* 0x001fc80007ffe0ff */
[----:B------:R-:W-:Y:S01]  /*0760*/  ISETP.GE.AND P0, PT, R7, 0x1, PT ;  /* 0x000000010700780c */ /* 0x000fe20003f06270 */
[----:B------:R0:W-:Y:S01]  /*0770*/  STS.U16 [R20+0x2c00], R9 ;  /* 0x002c000914007388 */ /* 0x0001e20000000400 */
[----:B------:R-:W-:-:S03]  /*0780*/  LOP3.LUT R10, R0, 0x3, RZ, 0xc0, !PT ;  /* 0x00000003000a7812 */ /* 0x000fc600078ec0ff */
[----:B------:R1:W-:Y:S01]  /*0790*/  STS.U16 [R20+0x3c00], R12 ;  /* 0x003c000c14007388 */ /* 0x0003e20000000400 */
[C---:B0-----:R-:W-:Y:S01]  /*07a0*/  LOP3.LUT R9, R0.reuse, 0x1e0, RZ, 0xc0, !PT ;  /* 0x000001e000097812 */ /* 0x041fe200078ec0ff */
[----:B-1----:R-:W-:-:S06]  /*07b0*/  IMAD.SHL.U32 R12, R0, 0x8, RZ ;  /* 0x00000008000c7824 */ /* 0x002fcc00078e00ff */
[----:B------:R-:W-:Y:S05]  /*07c0*/  @!P0 BRA `(.L_x_0) ;  /* 0x0000145000008947 */ /* 0x000fea0003800000 */
[C---:B------:R-:W-:Y:S01]  /*07d0*/  LOP3.LUT R15, R0.reuse, 0x7, RZ, 0xc0, !PT ;  /* 0x00000007000f7812 */ /* 0x040fe200078ec0ff */
[----:B------:R-:W-:Y:S01]  /*07e0*/  IMAD.SHL.U32 R19, R0, 0x100, RZ ;  /* 0x0000010000137824 */ /* 0x000fe200078e00ff */
[----:B------:R-:W-:Y:S01]  /*07f0*/  LOP3.LUT R16, R12, 0x30, RZ, 0xc0, !PT ;  /* 0x000000300c107812 */ /* 0x000fe200078ec0ff */
[----:B------:R-:W-:Y:S01]  /*0800*/  IMAD.MOV.U32 R72, RZ, RZ, -0x800000 ;  /* 0xff800000ff487424 */ /* 0x000fe200078e00ff */
[--C-:B------:R-:W-:Y:S01]  /*0810*/  SHF.R.U32.HI R13, RZ, 0x2, R0.reuse ;  /* 0x00000002ff0d7819 */ /* 0x100fe20000011600 */
[----:B------:R-:W-:Y:S01]  /*0820*/  CS2R R56, SRZ ;  /* 0x0000000000387805 */ /* 0x000fe2000001ff00 */
[C---:B------:R-:W-:Y:S01]  /*0830*/  LOP3.LUT R8, R11.reuse, 0x3fe, RZ, 0xc0, !PT ;  /* 0x000003fe0b087812 */ /* 0x040fe200078ec0ff */
[----:B------:R-:W-:Y:S01]  /*0840*/  CS2R R58, SRZ ;  /* 0x00000000003a7805 */ /* 0x000fe2000001ff00 */
[--C-:B------:R-:W-:Y:S01]  /*0850*/  SHF.R.U32.HI R6, RZ, 0x2, R0.reuse ;  /* 0x00000002ff067819 */ /* 0x100fe20000011600 */
[----:B------:R-:W-:Y:S01]  /*0860*/  CS2R R52, SRZ ;  /* 0x0000000000347805 */ /* 0x000fe2000001ff00 */
[----:B------:R-:W-:Y:S01]  /*0870*/  LOP3.LUT R17, R11, 0x10, RZ, 0xc0, !PT ;  /* 0x000000100b117812 */ /* 0x000fe200078ec0ff */
[----:B------:R-:W-:Y:S01]  /*0880*/  CS2R R54, SRZ ;  /* 0x0000000000367805 */ /* 0x000fe2000001ff00 */
[C---:B------:R-:W-:Y:S01]  /*0890*/  LEA R24, R15.reuse, R16, 0x6 ;  /* 0x000000100f187211 */ /* 0x040fe200078e30ff */
[----:B------:R-:W-:Y:S01]  /*08a0*/  IMAD R15, R15, 0x210, RZ ;  /* 0x000002100f0f7824 */ /* 0x000fe200078e02ff */
[----:B------:R-:W-:Y:S01]  /*08b0*/  LOP3.LUT R13, R8, 0x30, R13, 0x78, !PT ;  /* 0x00000030080d7812 */ /* 0x000fe200078e780d */
[----:B------:R-:W-:Y:S01]  /*08c0*/  CS2R R48, SRZ ;  /* 0x0000000000307805 */ /* 0x000fe2000001ff00 */
[----:B------:R-:W-:Y:S01]  /*08d0*/  SHF.R.U32.HI R5, RZ, 0x1, R9 ;  /* 0x00000001ff057819 */ /* 0x000fe20000011609 */
[----:B------:R-:W-:Y:S01]  /*08e0*/  CS2R R50, SRZ ;  /* 0x0000000000327805 */ /* 0x000fe2000001ff00 */
[----:B------:R-:W-:Y:S01]  /*08f0*/  SGXT.U32 R6, R6, 0x3 ;  /* 0x000000030606781a */ /* 0x000fe20000000000 */
[----:B------:R-:W-:Y:S01]  /*0900*/  CS2R R40, SRZ ;  /* 0x0000000000287805 */ /* 0x000fe2000001ff00 */
[----:B------:R-:W-:Y:S01]  /*0910*/  LOP3.LUT R16, R17, 0x1e0, R0, 0xf8, !PT ;  /* 0x000001e011107812 */ /* 0x000fe200078ef800 */
[----:B------:R-:W-:Y:S01]  /*0920*/  CS2R R42, SRZ ;  /* 0x00000000002a7805 */ /* 0x000fe2000001ff00 */
[----:B------:R-:W-:Y:S01]  /*0930*/  LOP3.LUT R8, R0, 0x1f, RZ, 0xc0, !PT ;  /* 0x0000001f00087812 */ /* 0x000fe200078ec0ff */
[----:B------:R-:W-:Y:S01]  /*0940*/  UMOV UR4, URZ ;  /* 0x0000003f00047c82 */ /* 0x000fe20008000000 */
[----:B------:R-:W-:Y:S01]  /*0950*/  LOP3.LUT R14, R14, R5, R6, 0xfe, !PT ;  /* 0x000000050e0e7212 */ /* 0x000fe200078efe06 */
[----:B------:R-:W-:Y:S01]  /*0960*/  IMAD R5, R2, c[0x0][0x1a0], RZ ;  /* 0x0000680002057a24 */ /* 0x000fe200078e02ff */
[----:B------:R-:W-:Y:S01]  /*0970*/  LOP3.LUT R22, R15, R16, RZ, 0x3c, !PT ;  /* 0x000000100f167212 */ /* 0x000fe200078e3cff */
[C---:B------:R-:W-:Y:S01]  /*0980*/  IMAD R16, R8.reuse, c[0x0][0x1a8], RZ ;  /* 0x00006a0008107a24 */ /* 0x040fe200078e02ff */
[----:B------:R-:W-:Y:S01]  /*0990*/  SHF.R.U32.HI R23, RZ, 0x5, R0 ;  /* 0x00000005ff177819 */ /* 0x000fe20000011600 */
[----:B------:R-:W-:Y:S01]  /*09a0*/  IMAD R18, R8, c[0x0][0x1b4], RZ ;  /* 0x00006d0008127a24 */ /* 0x000fe200078e02ff */
[----:B------:R-:W-:Y:S01]  /*09b0*/  LOP3.LUT R19, R19, 0x1000, RZ, 0xc0, !PT ;  /* 0x0000100013137812 */ /* 0x000fe200078ec0ff */
[----:B------:R-:W-:Y:S01]  /*09c0*/  IMAD R6, R2, c[0x0][0x1b0], RZ ;  /* 0x00006c0002067a24 */ /* 0x000fe200078e02ff */
[----:B------:R-:W-:Y:S01]  /*09d0*/  SHF.L.U32 R15, R16, 0x1, RZ ;  /* 0x00000001100f7819 */ /* 0x000fe200000006ff */
[----:B------:R-:W-:Y:S01]  /*09e0*/  IMAD.SHL.U32 R8, R5, 0x2, RZ ;  /* 0x0000000205087824 */ /* 0x000fe200078e00ff */
[----:B------:R-:W-:Y:S01]  /*09f0*/  MOV R25, c[0x0][0x1b8] ;  /* 0x00006e0000197a02 */ /* 0x000fe20000000f00 */
[----:B------:R-:W-:Y:S01]  /*0a00*/  IMAD.SHL.U32 R17, R6, 0x2, RZ ;  /* 0x0000000206117824 */ /* 0x000fe200078e00ff */
[----:B------:R-:W-:Y:S01]  /*0a10*/  UMOV UR5, URZ ;  /* 0x0000003f00057c82 */ /* 0x000fe20008000000 */
[----:B------:R-:W-:Y:S01]  /*0a20*/  IMAD.SHL.U32 R20, R18, 0x2, RZ ;  /* 0x0000000212147824 */ /* 0x000fe200078e00ff */
[----:B------:R-:W-:Y:S01]  /*0a30*/  IADD3 R68, P0, P1, R15, c[0x0][0x168], R8 ;  /* 0x00005a000f447a10 */ /* 0x000fe2000791e008 */
[----:B------:R-:W-:Y:S01]  /*0a40*/  IMAD.HI R5, R5, 0x2, RZ ;  /* 0x0000000205057827 */ /* 0x000fe200078e02ff */
[----:B------:R-:W-:-:S02]  /*0a50*/  SGXT.U32 R8, R23, 0x4 ;  /* 0x000000041708781a */ /* 0x000fc40000000000 */
[----:B------:R-:W-:Y:S01]  /*0a60*/  IADD3 R21, P2, P3, R20, c[0x0][0x170], R17 ;  /* 0x00005c0014157a10 */ /* 0x000fe20007b5e011 */
[----:B------:R-:W-:-:S04]  /*0a70*/  IMAD.HI R16, R16, 0x2, RZ ;  /* 0x0000000210107827 */ /* 0x000fc800078e02ff */
[----:B------:R-:W-:-:S04]  /*0a80*/  IMAD.HI R17, R6, 0x2, RZ ;  /* 0x0000000206117827 */ /* 0x000fc800078e02ff */
[----:B------:R-:W-:Y:S02]  /*0a90*/  IMAD.MOV.U32 R23, RZ, RZ, c[0x0][0x1a4] ;  /* 0x00006900ff177624 */ /* 0x000fe400078e00ff */
[C---:B------:R-:W-:Y:S02]  /*0aa0*/  IMAD R6, R8.reuse, c[0x0][0x1a4], RZ ;  /* 0x0000690008067a24 */ /* 0x040fe400078e02ff */
[----:B------:R-:W-:Y:S02]  /*0ab0*/  IMAD R8, R8, c[0x0][0x1b8], RZ ;  /* 0x00006e0008087a24 */ /* 0x000fe400078e02ff */
[----:B------:R-:W-:Y:S01]  /*0ac0*/  IMAD.IADD R15, R19, 0x1, R22 ;  /* 0x00000001130f7824 */ /* 0x000fe200078e0216 */
[----:B------:R-:W-:Y:S01]  /*0ad0*/  IADD3.X R19, R16, c[0x0][0x16c], R5, P0, P1 ;  /* 0x00005b0010137a10 */ /* 0x000fe200007e2405 */
[----:B------:R-:W-:Y:S01]  /*0ae0*/  IMAD.HI R18, R18, 0x2, RZ ;  /* 0x0000000212127827 */ /* 0x000fe200078e02ff */
[----:B------:R-:W-:-:S03]  /*0af0*/  LEA R70, P0, R6, R68, 0x1 ;  /* 0x0000004406467211 */ /* 0x000fc600078008ff */
[----:B------:R-:W-:Y:S01]  /*0b00*/  IMAD R5, R23, 0x10, R6 ;  /* 0x0000001017057824 */ /* 0x000fe200078e0206 */
[----:B------:R-:W-:Y:S01]  /*0b10*/  IADD3.X R17, R18, c[0x0][0x174], R17, P2, P3 ;  /* 0x00005d0012117a10 */ /* 0x000fe200017e6411 */
[----:B------:R-:W-:Y:S01]  /*0b20*/  IMAD R16, R25, 0x10, R8 ;  /* 0x0000001019107824 */ /* 0x000fe200078e0208 */
[-C--:B------:R-:W-:Y:S01]  /*0b30*/  LEA R18, P2, R8, R21.reuse, 0x1 ;  /* 0x0000001508127211 */ /* 0x080fe200078408ff */
[----:B------:R-:W-:Y:S01]  /*0b40*/  IMAD.MOV.U32 R22, RZ, RZ, 0x3f800000 ;  /* 0x3f800000ff167424 */ /* 0x000fe200078e00ff */
[C---:B------:R-:W-:Y:S02]  /*0b50*/  LEA R68, P1, R5.reuse, R68, 0x1 ;  /* 0x0000004405447211 */ /* 0x040fe400078208ff */
[----:B------:R-:W-:Y:S02]  /*0b60*/  LEA R20, P3, R16, R21, 0x1 ;  /* 0x0000001510147211 */ /* 0x000fe400078608ff */
[-C--:B------:R-:W-:Y:S01]  /*0b70*/  LEA.HI.X.SX32 R71, R6, R19.reuse, 0x1, P0 ;  /* 0x0000001306477211 */ /* 0x080fe200000f0eff */
[----:B------:R-:W-:Y:S01]  /*0b80*/  IMAD.MOV.U32 R6, RZ, RZ, RZ ;  /* 0x000000ffff067224 */ /* 0x000fe200078e00ff */
[----:B------:R-:W-:-:S02]  /*0b90*/  LEA.HI.X.SX32 R69, R5, R19, 0x1, P1 ;  /* 0x0000001305457211 */ /* 0x000fc400008f0eff */
[-C--:B------:R-:W-:Y:S02]  /*0ba0*/  LEA.HI.X.SX32 R19, R8, R17.reuse, 0x1, P2 ;  /* 0x0000001108137211 */ /* 0x080fe400010f0eff */
[----:B------:R-:W-:Y:S01]  /*0bb0*/  LEA.HI.X.SX32 R21, R16, R17, 0x1, P3 ;  /* 0x0000001110157211 */ /* 0x000fe200018f0eff */
[----:B------:R-:W-:Y:S01]  /*0bc0*/  IMAD.MOV.U32 R16, RZ, RZ, RZ ;  /* 0x000000ffff107224 */ /* 0x000fe200078e00ff */
[----:B------:R-:W-:Y:S02]  /*0bd0*/  MOV R23, 0xff800000 ;  /* 0xff80000000177802 */ /* 0x000fe40000000f00 */
[----:B------:R-:W-:Y:S02]  /*0be0*/  MOV R8, 0x3f800000 ;  /* 0x3f80000000087802 */ /* 0x000fe40000000f00 */
[----:B------:R-:W-:Y:S02]  /*0bf0*/  LOP3.LUT R17, R24, 0x30, R11, 0x78, !PT ;  /* 0x0000003018117812 */ /* 0x000fe400078e780b */
[----:B------:R-:W-:-:S02]  /*0c00*/  LOP3.LUT R5, R14, 0x8, RZ, 0xfc, !PT ;  /* 0x000000080e057812 */ /* 0x000fc400078efcff */
.L_x_1:
[----:B------:R-:W-:-:S04]  /*0c10*/  IMAD.WIDE R28, R16, 0x2, R70 ;  /* 0x00000002101c7825 */ /* 0x000fc800078e0246 */
[----:B------:R-:W-:Y:S01]  /*0c20*/  IMAD.WIDE R30, R16, 0x2, R68 ;  /* 0x00000002101e7825 */ /* 0x000fe200078e0244 */
[----:B------:R-:W2:Y:S04]  /*0c30*/  LDG.E.U16 R32, [R28.64] ;  /* 0x000000061c207981 */ /* 0x000ea8000c1e1500 */
[----:B------:R-:W3:Y:S01]  /*0c40*/  LDG.E.U16 R34, [R30.64] ;  /* 0x000000061e227981 */ /* 0x000ee2000c1e1500 */
[----:B------:R-:W-:-:S03]  /*0c50*/  IMAD.WIDE R74, R6, 0x2, R18 ;  /* 0x00000002064a7825 */ /* 0x000fc600078e0212 */
[----:B------:R-:W-:Y:S01]  /*0c60*/  BAR.SYNC.DEFER_BLOCKING 0x0 ;  /* 0x0000000000007b1d */ /* 0x000fe20000010000 */
[----:B------:R-:W-:-:S05]  /*0c70*/  IMAD.WIDE R76, R6, 0x2, R20 ;  /* 0x00000002064c7825 */ /* 0x000fca00078e0214 */
[----:B--2---:R-:W-:Y:S04]  /*0c80*/  STS.U16 [R13+0x4000], R32 ;  /* 0x004000200d007388 */ /* 0x004fe80000000400 */
[----:B---3--:R-:W-:Y:S04]  /*0c90*/  STS.U16 [R13+0x4400], R34 ;  /* 0x004400220d007388 */ /* 0x008fe80000000400 */
[----:B------:R-:W-:Y:S06]  /*0ca0*/  BAR.SYNC.DEFER_BLOCKING 0x0 ;  /* 0x0000000000007b1d */ /* 0x000fec0000010000 */
[----:B------:R-:W2:Y:S04]  /*0cb0*/  LDG.E.U16 R74, [R74.64] ;  /* 0x000000064a4a7981 */ /* 0x000ea8000c1e1500 */
[----:B------:R-:W3:Y:S04]  /*0cc0*/  LDG.E.U16 R76, [R76.64] ;  /* 0x000000064c4c7981 */ /* 0x000ee8000c1e1500 */
[----:B------:R-:W-:Y:S04]  /*0cd0*/  LDSM.16.MT88.4 R24, [R15] ;  /* 0x000000000f18783b */ /* 0x000fe80000004200 */
[----:B------:R-:W0:Y:S04]  /*0ce0*/  LDSM.16.M88.4 R36, [R17+0x4000] ;  /* 0x004000001124783b */ /* 0x000e280000000200 */
[----:B------:R-:W-:Y:S04]  /*0cf0*/  LDSM.16.MT88.4 R28, [R15+0x2000] ;  /* 0x002000000f1c783b */ /* 0x000fe80000004200 */
[----:B------:R-:W1:Y:S04]  /*0d00*/  LDSM.16.M88.4 R60, [R17+0x4200] ;  /* 0x00420000113c783b */ /* 0x000e680000000200 */
[----:B------:R-:W4:Y:S01]  /*0d10*/  LDSM.16.M88.4 R32, [R17+0x4400] ;  /* 0x004400001120783b */ /* 0x000f220000000200 */
[C---:B0-----:R-:W-:Y:S08]  /*0d20*/  HMMA.16816.F32 R44, R24.reuse, R36, RZ ;  /* 0x00000024182c723c */ /* 0x041ff000000018ff */
[----:B-1----:R-:W-:Y:S11]  /*0d30*/  HMMA.16816.F32 R64, R24, R60, RZ ;  /* 0x0000003c1840723c */ /* 0x002ff600000018ff */
[----:B------:R-:W-:Y:S05]  /*0d40*/  @!UPT UIADD3 URZ, URZ, URZ, URZ ;  /* 0x0000003f3f3ff290 */ /* 0x000fea000fffe03f */
[C---:B------:R-:W-:Y:S01]  /*0d50*/  HMMA.16816.F32 R36, R28.reuse, R38, R44 ;  /* 0x000000261c24723c */ /* 0x040fe2000000182c */
[----:B------:R-:W0:Y:S04]  /*0d60*/  LDSM.16.M88.4 R44, [R17+0x4600] ;  /* 0x00460000112c783b */ /* 0x000e280000000200 */
[----:B------:R-:W-:Y:S03]  /*0d70*/  BAR.SYNC.DEFER_BLOCKING 0x0 ;  /* 0x0000000000007b1d */ /* 0x000fe60000010000 */
[----:B------:R-:W-:Y:S08]  /*0d80*/  HMMA.16816.F32 R60, R28, R62, R64 ;  /* 0x0000003e1c3c723c */ /* 0x000ff00000001840 */
[C---:B----4-:R-:W-:Y:S08]  /*0d90*/  HMMA.16816.F32 R64, R24.reuse, R32, RZ ;  /* 0x000000201840723c */ /* 0x050ff000000018ff */
[----:B0-----:R-:W-:Y:S11]  /*0da0*/  HMMA.16816.F32 R24, R24, R44, RZ ;  /* 0x0000002c1818723c */ /* 0x001ff600000018ff */
[----:B------:R-:W-:Y:S05]  /*0db0*/  @!UPT UIADD3 URZ, URZ, URZ, URZ ;  /* 0x0000003f3f3ff290 */ /* 0x000fea000fffe03f */
[C---:B------:R-:W-:Y:S07]  /*0dc0*/  HMMA.16816.F32 R64, R28.reuse, R34, R64 ;  /* 0x000000221c40723c */ /* 0x040fee0000001840 */
[----:B------:R-:W-:Y:S01]  /*0dd0*/  LEA R34, P1, R10, UR4, 0x1 ;  /* 0x000000040a227c11 */ /* 0x000fe2000f8208ff */
[----:B------:R-:W-:Y:S07]  /*0de0*/  HMMA.16816.F32 R24, R28, R46, R24 ;  /* 0x0000002e1c18723c */ /* 0x000fee0000001818 */
[C---:B------:R-:W-:Y:S01]  /*0df0*/  IADD3 R29, P4, R34.reuse, 0x9, RZ ;  /* 0x00000009221d7810 */ /* 0x040fe20007f9e0ff */
[----:B------:R-:W-:Y:S01]  /*0e00*/  IMAD.X R46, RZ, RZ, UR5, P1 ;  /* 0x00000005ff2e7e24 */ /* 0x000fe200088e06ff */
[----:B------:R-:W-:-:S02]  /*0e10*/  IADD3 R28, P2, R34, 0x10, RZ ;  /* 0x00000010221c7810 */ /* 0x000fc40007f5e0ff */
[-C--:B------:R-:W-:Y:S01]  /*0e20*/  ISETP.GT.U32.AND P6, PT, R29, R5.reuse, PT ;  /* 0x000000051d00720c */ /* 0x080fe20003fc4070 */
[--C-:B------:R-:W-:Y:S01]  /*0e30*/  IMAD.X R35, RZ, RZ, R46.reuse, P4 ;  /* 0x000000ffff237224 */ /* 0x100fe200020e062e */
[CC--:B------:R-:W-:Y:S02]  /*0e40*/  ISETP.GT.U32.AND P3, PT, R28.reuse, R14.reuse, PT ;  /* 0x0000000e1c00720c */ /* 0x0c0fe40003f64070 */
[----:B------:R-:W-:Y:S01]  /*0e50*/  ISETP.GT.U32.AND P1, PT, R28, R5, PT ;  /* 0x000000051c00720c */ /* 0x000fe20003f24070 */
[----:B------:R-:W-:Y:S01]  /*0e60*/  FMUL R28, R63, c[0x0][0x188] ;  /* 0x000062003f1c7a20 */ /* 0x000fe20000400000 */
[----:B------:R-:W-:Y:S02]  /*0e70*/  ISETP.GT.U32.AND.EX P6, PT, R35, RZ, PT, P6 ;  /* 0x000000ff2300720c */ /* 0x000fe40003fc4160 */
[----:B------:R-:W-:Y:S01]  /*0e80*/  IADD3 R30, P5, R34, 0x11, RZ ;  /* 0x00000011221e7810 */ /* 0x000fe20007fbe0ff */
[----:B------:R-:W-:Y:S01]  /*0e90*/  IMAD.X R44, RZ, RZ, R46, P2 ;  /* 0x000000ffff2c7224 */ /* 0x000fe200010e062e */
[----:B------:R-:W-:-:S02]  /*0ea0*/  ISETP.GT.U32.AND P0, PT, R29, R14, PT ;  /* 0x0000000e1d00720c */ /* 0x000fc40003f04070 */
[----:B------:R-:W-:Y:S02]  /*0eb0*/  FSEL R28, R28, -INF , !P6 ;  /* 0xff8000001c1c7808 */ /* 0x000fe40007000000 */
[----:B------:R-:W-:Y:S02]  /*0ec0*/  IADD3 R29, P4, R34, 0x18, RZ ;  /* 0x00000018221d7810 */ /* 0x000fe40007f9e0ff */
[----:B------:R-:W-:Y:S02]  /*0ed0*/  ISETP.GT.U32.AND P6, PT, R30, R5, PT ;  /* 0x000000051e00720c */ /* 0x000fe40003fc4070 */
[----:B------:R-:W-:Y:S01]  /*0ee0*/  IADD3.X R73, RZ, R46, RZ, P5, !PT ;  /* 0x0000002eff497210 */ /* 0x000fe20002ffe4ff */
[----:B------:R-:W-:Y:S01]  /*0ef0*/  FMUL R63, R66, c[0x0][0x188] ;  /* 0x00006200423f7a20 */ /* 0x000fe20000400000 */
[----:B------:R-:W-:Y:S01]  /*0f00*/  ISETP.GT.U32.AND.EX P1, PT, R44, RZ, PT, P1 ;  /* 0x000000ff2c00720c */ /* 0x000fe20003f24110 */
[----:B------:R-:W-:Y:S01]  /*0f10*/  FMUL R66, R67, c[0x0][0x188] ;  /* 0x0000620043427a20 */ /* 0x000fe20000400000 */
[----:B------:R-:W-:Y:S01]  /*0f20*/  ISETP.GT.U32.AND.EX P6, PT, R73, RZ, PT, P6 ;  /* 0x000000ff4900720c */ /* 0x000fe20003fc4160 */
[----:B------:R-:W-:Y:S01]  /*0f30*/  IMAD.X R47, RZ, RZ, R46, P4 ;  /* 0x000000ffff2f7224 */ /* 0x000fe200020e062e */
[----:B------:R-:W-:-:S02]  /*0f40*/  ISETP.GT.U32.AND P4, PT, R34, R14, PT ;  /* 0x0000000e2200720c */ /* 0x000fc40003f84070 */
[----:B------:R-:W-:Y:S01]  /*0f50*/  FSEL R63, R63, -INF , !P1 ;  /* 0xff8000003f3f7808 */ /* 0x000fe20004800000 */
[----:B------:R-:W-:Y:S01]  /*0f60*/  FMUL R62, R62, c[0x0][0x188] ;  /* 0x000062003e3e7a20 */ /* 0x000fe20000400000 */
[C---:B------:R-:W-:Y:S02]  /*0f70*/  ISETP.GT.U32.AND P1, PT, R29.reuse, R14, PT ;  /* 0x0000000e1d00720c */ /* 0x040fe40003f24070 */
[----:B------:R-:W-:Y:S01]  /*0f80*/  ISETP.GT.U32.AND P5, PT, R29, R5, PT ;  /* 0x000000051d00720c */ /* 0x000fe20003fa4070 */
[----:B------:R-:W-:Y:S01]  /*0f90*/  FMUL R29, R36, c[0x0][0x188] ;  /* 0x00006200241d7a20 */ /* 0x000fe20000400000 */
[----:B------:R-:W-:Y:S02]  /*0fa0*/  FSEL R66, R66, -INF , !P6 ;  /* 0xff80000042427808 */ /* 0x000fe40007000000 */
[----:B------:R-:W-:Y:S02]  /*0fb0*/  IADD3 R31, P6, R34, 0x8, RZ ;  /* 0x00000008221f7810 */ /* 0x000fe40007fde0ff */
[----:B------:R-:W-:Y:S01]  /*0fc0*/  ISETP.GT.U32.AND.EX P4, PT, R46, RZ, PT, P4 ;  /* 0x000000ff2e00720c */ /* 0x000fe20003f84140 */
[----:B------:R-:W-:-:S02]  /*0fd0*/  FMUL R26, R26, c[0x0][0x188] ;  /* 0x000062001a1a7a20 */ /* 0x000fc40000400000 */
[----:B------:R-:W-:Y:S01]  /*0fe0*/  IMAD.X R45, RZ, RZ, R46, P6 ;  /* 0x000000ffff2d7224 */ /* 0x000fe200030e062e */
[----:B------:R-:W-:Y:S02]  /*0ff0*/  FSEL R29, R29, -INF , !P4 ;  /* 0xff8000001d1d7808 */ /* 0x000fe40006000000 */
[----:B------:R-:W-:Y:S02]  /*1000*/  FSEL R32, R62, -INF , !P4 ;  /* 0xff8000003e207808 */ /* 0x000fe40006000000 */
[CC--:B------:R-:W-:Y:S02]  /*1010*/  ISETP.GT.U32.AND P6, PT, R34.reuse, R5.reuse, PT ;  /* 0x000000052200720c */ /* 0x0c0fe40003fc4070 */
[----:B------:R-:W-:Y:S01]  /*1020*/  ISETP.GE.U32.AND P4, PT, R34, R5, PT ;  /* 0x000000052200720c */ /* 0x000fe20003f86070 */
[----:B------:R-:W-:Y:S01]  /*1030*/  FMUL R38, R38, c[0x0][0x188] ;  /* 0x0000620026267a20 */ /* 0x000fe20000400000 */
[----:B------:R-:W-:Y:S01]  /*1040*/  ISETP.GT.U32.AND.EX P5, PT, R47, RZ, PT, P5 ;  /* 0x000000ff2f00720c */ /* 0x000fe20003fa4150 */
[----:B------:R-:W-:Y:S01]  /*1050*/  FMUL R39, R39, c[0x0][0x188] ;  /* 0x0000620027277a20 */ /* 0x000fe20000400000 */
[----:B------:R-:W-:-:S02]  /*1060*/  ISETP.GT.U32.AND.EX P6, PT, R46, RZ, PT, P6 ;  /* 0x000000ff2e00720c */ /* 0x000fc40003fc4160 */
[----:B------:R-:W-:Y:S02]  /*1070*/  ISETP.GE.U32.AND.EX P4, PT, R46, RZ, PT, P4 ;  /* 0x000000ff2e00720c */ /* 0x000fe40003f86140 */
[----:B------:R-:W-:Y:S02]  /*1080*/  FSEL R36, R26, -INF , !P5 ;  /* 0xff8000001a247808 */ /* 0x000fe40006800000 */
[-C--:B------:R-:W-:Y:S02]  /*1090*/  ISETP.GT.U32.AND P2, PT, R30, R14.reuse, PT ;  /* 0x0000000e1e00720c */ /* 0x080fe40003f44070 */
[----:B------:R-:W-:Y:S02]  /*10a0*/  ISETP.GT.U32.AND P5, PT, R31, R14, PT ;  /* 0x0000000e1f00720c */ /* 0x000fe40003fa4070 */
[----:B------:R-:W-:Y:S02]  /*10b0*/  FSEL R30, R38, -INF , !P6 ;  /* 0xff800000261e7808 */ /* 0x000fe40007000000 */
[----:B------:R-:W-:-:S02]  /*10c0*/  FSEL R31, R39, -INF , !P4 ;  /* 0xff800000271f7808 */ /* 0x000fc40006000000 */
[----:B------:R-:W-:Y:S01]  /*10d0*/  ISETP.GE.U32.AND P6, PT, R34, R14, PT ;  /* 0x0000000e2200720c */ /* 0x000fe20003fc6070 */
[----:B------:R-:W-:Y:S01]  /*10e0*/  FMUL R37, R37, c[0x0][0x188] ;  /* 0x0000620025257a20 */ /* 0x000fe20000400000 */
[----:B------:R-:W-:Y:S02]  /*10f0*/  FMNMX R33, R30, R31, !PT ;  /* 0x0000001f1e217209 */ /* 0x000fe40007800000 */
[----:B------:R-:W-:Y:S02]  /*1100*/  IADD3 R34, P4, R34, 0x19, RZ ;  /* 0x0000001922227810 */ /* 0x000fe40007f9e0ff */
[----:B------:R-:W-:Y:S02]  /*1110*/  ISETP.GE.U32.AND.EX P6, PT, R46, RZ, PT, P6 ;  /* 0x000000ff2e00720c */ /* 0x000fe40003fc6160 */
[----:B------:R-:W-:Y:S01]  /*1120*/  FMNMX R33, R32, R33, !PT ;  /* 0x0000002120217209 */ /* 0x000fe20007800000 */
[----:B------:R-:W-:Y:S01]  /*1130*/  IMAD.X R46, RZ, RZ, R46, P4 ;  /* 0x000000ffff2e7224 */ /* 0x000fe200020e062e */
[----:B------:R-:W-:-:S02]  /*1140*/  FSEL R26, R37, -INF , !P6 ;  /* 0xff800000251a7808 */ /* 0x000fc40007000000 */
[C---:B------:R-:W-:Y:S02]  /*1150*/  ISETP.GT.U32.AND P4, PT, R34.reuse, R14, PT ;  /* 0x0000000e2200720c */ /* 0x040fe40003f84070 */
[----:B------:R-:W-:Y:S02]  /*1160*/  ISETP.GT.U32.AND P6, PT, R34, R5, PT ;  /* 0x000000052200720c */ /* 0x000fe40003fc4070 */
[----:B------:R-:W-:Y:S01]  /*1170*/  FMNMX R34, R28, R33, !PT ;  /* 0x000000211c227209 */ /* 0x000fe20007800000 */
[----:B------:R-:W-:-:S03]  /*1180*/  FMUL R27, R27, c[0x0][0x188] ;  /* 0x000062001b1b7a20 */ /* 0x000fc60000400000 */
[----:B------:R-:W-:Y:S02]  /*1190*/  FMNMX R33, R63, R34, !PT ;  /* 0x000000223f217209 */ /* 0x000fe40007800000 */
[----:B------:R-:W-:Y:S02]  /*11a0*/  ISETP.GT.U32.AND.EX P6, PT, R46, RZ, PT, P6 ;  /* 0x000000ff2e00720c */ /* 0x000fe40003fc4160 */
[----:B------:R-:W-:Y:S01]  /*11b0*/  FMNMX R33, R66, R33, !PT ;  /* 0x0000002142217209 */ /* 0x000fe20007800000 */
[----:B------:R-:W-:Y:S01]  /*11c0*/  FMUL R60, R60, c[0x0][0x188] ;  /* 0x000062003c3c7a20 */ /* 0x000fe20000400000 */
[----:B------:R-:W-:Y:S02]  /*11d0*/  FSEL R38, R27, -INF , !P6 ;  /* 0xff8000001b267808 */ /* 0x000fe40007000000 */
[----:B------:R-:W-:Y:S02]  /*11e0*/  FMNMX R33, R36, R33, !PT ;  /* 0x0000002124217209 */ /* 0x000fe40007800000 */
[----:B------:R-:W-:Y:S01]  /*11f0*/  ISETP.GT.U32.AND.EX P5, PT, R45, RZ, PT, P5 ;  /* 0x000000ff2d00720c */ /* 0x000fe20003fa4150 */
[----:B------:R-:W-:Y:S01]  /*1200*/  FMUL R61, R61, c[0x0][0x188] ;  /* 0x000062003d3d7a20 */ /* 0x000fe20000400000 */
[----:B------:R-:W-:-:S02]  /*1210*/  ISETP.GT.U32.AND.EX P0, PT, R35, RZ, PT, P0 ;  /* 0x000000ff2300720c */ /* 0x000fc40003f04100 */
[----:B------:R-:W-:Y:S02]  /*1220*/  FMNMX R35, R38, R33, !PT ;  /* 0x0000002126237209 */ /* 0x000fe40007800000 */
[----:B------:R-:W-:Y:S02]  /*1230*/  FSEL R27, R60, -INF , !P5 ;  /* 0xff8000003c1b7808 */ /* 0x000fe40006800000 */
[----:B------:R-:W-:Y:S01]  /*1240*/  FMNMX R34, R29, R26, !PT ;  /* 0x0000001a1d227209 */ /* 0x000fe20007800000 */
[----:B------:R-:W-:Y:S01]  /*1250*/  FMUL R37, R64, c[0x0][0x188] ;  /* 0x0000620040257a20 */ /* 0x000fe20000400000 */
[----:B------:R-:W-:Y:S02]  /*1260*/  ISETP.GT.U32.AND.EX P3, PT, R44, RZ, PT, P3 ;  /* 0x000000ff2c00720c */ /* 0x000fe40003f64130 */
[----:B------:R-:W-:Y:S01]  /*1270*/  FSEL R45, R61, -INF , !P0 ;  /* 0xff8000003d2d7808 */ /* 0x000fe20004000000 */
[----:B------:R-:W0:Y:S01]  /*1280*/  SHFL.BFLY PT, R44, R35, 0x2, 0x1f ;  /* 0x0c401f00232c7f89 */ /* 0x000e2200000e0000 */
[----:B------:R-:W-:Y:S01]  /*1290*/  FMNMX R34, R27, R34, !PT ;  /* 0x000000221b227209 */ /* 0x000fe20007800000 */
[----:B------:R-:W-:Y:S01]  /*12a0*/  FMUL R39, R65, c[0x0][0x188] ;  /* 0x0000620041277a20 */ /* 0x000fe20000400000 */
[----:B------:R-:W-:-:S02]  /*12b0*/  ISETP.GT.U32.AND.EX P2, PT, R73, RZ, PT, P2 ;  /* 0x000000ff4900720c */ /* 0x000fc40003f44120 */
[----:B------:R-:W-:Y:S02]  /*12c0*/  FSEL R37, R37, -INF , !P3 ;  /* 0xff80000025257808 */ /* 0x000fe40005800000 */
[----:B------:R-:W-:Y:S01]  /*12d0*/  FMNMX R34, R45, R34, !PT ;  /* 0x000000222d227209 */ /* 0x000fe20007800000 */
[----:B------:R-:W-:Y:S01]  /*12e0*/  FMUL R24, R24, c[0x0][0x188] ;  /* 0x0000620018187a20 */ /* 0x000fe20000400000 */
[----:B------:R-:W-:Y:S02]  /*12f0*/  ISETP.GT.U32.AND.EX P1, PT, R47, RZ, PT, P1 ;  /* 0x000000ff2f00720c */ /* 0x000fe40003f24110 */
[----:B------:R-:W-:Y:S02]  /*1300*/  FSEL R39, R39, -INF , !P2 ;  /* 0xff80000027277808 */ /* 0x000fe40005000000 */
[----:B------:R-:W-:Y:S01]  /*1310*/  FMNMX R34, R37, R34, !PT ;  /* 0x0000002225227209 */ /* 0x000fe20007800000 */
[----:B------:R-:W-:Y:S01]  /*1320*/  FMUL R25, R25, c[0x0][0x188] ;  /* 0x0000620019197a20 */ /* 0x000fe20000400000 */
[----:B------:R-:W-:-:S02]  /*1330*/  ISETP.GT.U32.AND.EX P4, PT, R46, RZ, PT, P4 ;  /* 0x000000ff2e00720c */ /* 0x000fc40003f84140 */
[----:B------:R-:W-:Y:S02]  /*1340*/  FSEL R60, R24, -INF , !P1 ;  /* 0xff800000183c7808 */ /* 0x000fe40004800000 */
[----:B------:R-:W-:Y:S02]  /*1350*/  FMNMX R33, R39, R34, !PT ;  /* 0x0000002227217209 */ /* 0x000fe40007800000 */
[----:B------:R-:W-:Y:S02]  /*1360*/  FSEL R62, R25, -INF , !P4 ;  /* 0xff800000193e7808 */ /* 0x000fe40006000000 */
[----:B------:R-:W-:-:S04]  /*1370*/  FMNMX R33, R60, R33, !PT ;  /* 0x000000213c217209 */ /* 0x000fc80007800000 */
[----:B------:R-:W-:Y:S02]  /*1380*/  FMNMX R33, R62, R33, !PT ;  /* 0x000000213e217209 */ /* 0x000fe40007800000 */
[----:B0-----:R-:W-:-:S03]  /*1390*/  FMNMX R44, R35, R44, !PT ;  /* 0x0000002c232c7209 */ /* 0x001fc60007800000 */
[----:B------:R-:W0:Y:S04]  /*13a0*/  SHFL.BFLY PT, R24, R33, 0x2, 0x1f ;  /* 0x0c401f0021187f89 */ /* 0x000e2800000e0000 */
[----:B------:R-:W1:Y:S01]  /*13b0*/  SHFL.BFLY PT, R25, R44, 0x1, 0x1f ;  /* 0x0c201f002c197f89 */ /* 0x000e6200000e0000 */
[----:B0-----:R-:W-:Y:S02]  /*13c0*/  FMNMX R24, R33, R24, !PT ;  /* 0x0000001821187209 */ /* 0x001fe40007800000 */
[----:B-1----:R-:W-:-:S03]  /*13d0*/  FMNMX R61, R44, R25, !PT ;  /* 0x000000192c3d7209 */ /* 0x002fc60007800000 */
[----:B------:R-:W0:Y:S04]  /*13e0*/  SHFL.BFLY PT, R25, R24, 0x1, 0x1f ;  /* 0x0c201f0018197f89 */ /* 0x000e2800000e0000 */
[----:B--2---:R1:W-:Y:S04]  /*13f0*/  STS.U16 [R13+0x4000], R74 ;  /* 0x0040004a0d007388 */ /* 0x0043e80000000400 */
[----:B---3--:R-:W-:Y:S01]  /*1400*/  STS.U16 [R13+0x4400], R76 ;  /* 0x0044004c0d007388 */ /* 0x008fe20000000400 */
[----:B------:R-:W-:Y:S02]  /*1410*/  FMNMX R61, R61, R72, !PT ;  /* 0x000000483d3d7209 */ /* 0x000fe40007800000 */
[----:B0-----:R-:W-:-:S04]  /*1420*/  FMNMX R64, R24, R25, !PT ;  /* 0x0000001918407209 */ /* 0x001fc80007800000 */
[----:B------:R-:W-:Y:S01]  /*1430*/  FMNMX R64, R64, R23, !PT ;  /* 0x0000001740407209 */ /* 0x000fe20007800000 */
[----:B------:R-:W-:-:S04]  /*1440*/  FADD R24, -R61, R72 ;  /* 0x000000483d187221 */ /* 0x000fc80000000100 */
[--C-:B------:R-:W-:Y:S02]  /*1450*/  FADD R26, R26, -R64.reuse ;  /* 0x800000401a1a7221 */ /* 0x100fe40000000000 */
[----:B------:R-:W-:Y:S02]  /*1460*/  FADD R27, R27, -R64 ;  /* 0x800000401b1b7221 */ /* 0x000fe40000000000 */
[----:B------:R-:W-:Y:S02]  /*1470*/  FMUL R24, R24, 1.4426950216293334961 ;  /* 0x3fb8aa3b18187820 */ /* 0x000fe40000400000 */
[----:B------:R-:W-:Y:S02]  /*1480*/  FMUL R26, R26, 1.4426950216293334961 ;  /* 0x3fb8aa3b1a1a7820 */ /* 0x000fe40000400000 */
[----:B------:R-:W-:Y:S01]  /*1490*/  FMUL R27, R27, 1.4426950216293334961 ;  /* 0x3fb8aa3b1b1b7820 */ /* 0x000fe20000400000 */
[----:B------:R-:W-:Y:S01]  /*14a0*/  MUFU.EX2 R65, R24 ;  /* 0x0000001800417308 */ /* 0x000fe20000000800 */
[----:B------:R-:W-:-:S02]  /*14b0*/  FADD R30, R30, -R61 ;  /* 0x8000003d1e1e7221 */ /* 0x000fc40000000000 */
[--C-:B------:R-:W-:Y:S02]  /*14c0*/  FADD R31, R31, -R61.reuse ;  /* 0x8000003d1f1f7221 */ /* 0x100fe40000000000 */
[----:B------:R-:W-:-:S03]  /*14d0*/  FADD R28, R28, -R61 ;  /* 0x8000003d1c1c7221 */ /* 0x000fc60000000000 */
[----:B------:R-:W-:Y:S01]  /*14e0*/  MUFU.EX2 R80, R26 ;  /* 0x0000001a00507308 */ /* 0x000fe20000000800 */
[----:B------:R-:W-:-:S07]  /*14f0*/  FADD R29, R29, -R64 ;  /* 0x800000401d1d7221 */ /* 0x000fce0000000000 */
[----:B------:R0:W-:Y:S01]  /*1500*/  MUFU.EX2 R77, R27 ;  /* 0x0000001b004d7308 */ /* 0x0001e20000000800 */
[----:B------:R-:W-:Y:S01]  /*1510*/  BAR.SYNC.DEFER_BLOCKING 0x0 ;  /* 0x0000000000007b1d */ /* 0x000fe20000010000 */
[----:B------:R-:W-:Y:S02]  /*1520*/  FMUL R30, R30, 1.4426950216293334961 ;  /* 0x3fb8aa3b1e1e7820 */ /* 0x000fe40000400000 */
[----:B------:R-:W-:Y:S02]  /*1530*/  FMUL R31, R31, 1.4426950216293334961 ;  /* 0x3fb8aa3b1f1f7820 */ /* 0x000fe40000400000 */
[----:B------:R-:W-:Y:S02]  /*1540*/  FADD R32, R32, -R61 ;  /* 0x8000003d20207221 */ /* 0x000fe40000000000 */
[----:B------:R-:W-:Y:S02]  /*1550*/  FMUL R28, R28, 1.4426950216293334961 ;  /* 0x3fb8aa3b1c1c7820 */ /* 0x000fe40000400000 */
[----:B------:R-:W-:-:S02]  /*1560*/  FMUL R29, R29, 1.4426950216293334961 ;  /* 0x3fb8aa3b1d1d7820 */ /* 0x000fc40000400000 */
[----:B------:R-:W-:Y:S02]  /*1570*/  FADD R23, -R64, R23 ;  /* 0x0000001740177221 */ /* 0x000fe40000000100 */
[----:B------:R-:W-:Y:S01]  /*1580*/  FADD R45, R45, -R64 ;  /* 0x800000402d2d7221 */ /* 0x000fe20000000000 */
[----:B------:R-:W-:Y:S01]  /*1590*/  MUFU.EX2 R67, R30 ;  /* 0x0000001e00437308 */ /* 0x000fe20000000800 */
[----:B------:R-:W-:Y:S01]  /*15a0*/  FMUL R32, R32, 1.4426950216293334961 ;  /* 0x3fb8aa3b20207820 */ /* 0x000fe20000400000 */
[----:B0-----:R-:W0:Y:S06]  /*15b0*/  LDSM.16.M88.4 R24, [R17+0x4400] ;  /* 0x004400001118783b */ /* 0x001e2c0000000200 */
[----:B------:R-:W2:Y:S01]  /*15c0*/  MUFU.EX2 R78, R31 ;  /* 0x0000001f004e7308 */ /* 0x000ea20000000800 */
[----:B------:R-:W-:-:S02]  /*15d0*/  FMUL R23, R23, 1.4426950216293334961 ;  /* 0x3fb8aa3b17177820 */ /* 0x000fc40000400000 */
[----:B-1----:R-:W-:-:S05]  /*15e0*/  FMUL R74, R45, 1.4426950216293334961 ;  /* 0x3fb8aa3b2d4a7820 */ /* 0x002fca0000400000 */
[----:B------:R-:W-:Y:S08]  /*15f0*/  MUFU.EX2 R72, R28 ;  /* 0x0000001c00487308 */ /* 0x000ff00000000800 */
[----:B------:R1:W-:Y:S02]  /*1600*/  MUFU.EX2 R75, R29 ;  /* 0x0000001d004b7308 */ /* 0x0003e40000000800 */
[----:B-1----:R-:W1:Y:S06]  /*1610*/  LDSM.16.M88.4 R28, [R17+0x4200] ;  /* 0x00420000111c783b */ /* 0x002e6c0000000200 */
[----:B------:R3:W4:Y:S02]  /*1620*/  MUFU.EX2 R73, R32 ;  /* 0x0000002000497308 */ /* 0x0007240000000800 */
[----:B---3--:R-:W3:Y:S06]  /*1630*/  LDSM.16.M88.4 R32, [R17+0x4000] ;  /* 0x004000001120783b */ /* 0x008eec0000000200 */
[----:B------:R-:W5:Y:S08]  /*1640*/  MUFU.EX2 R23, R23 ;  /* 0x0000001700177308 */ /* 0x000f700000000800 */
[----:B------:R-:W0:Y:S01]  /*1650*/  MUFU.EX2 R74, R74 ;  /* 0x0000004a004a7308 */ /* 0x000e220000000800 */
[----:B--2---:R-:W-:Y:S01]  /*1660*/  F2FP.PACK_AB R45, R78, R67 ;  /* 0x000000434e2d723e */ /* 0x004fe200000000ff */
[C---:B------:R-:W-:Y:S01]  /*1670*/  FMUL R50, R65.reuse, R50 ;  /* 0x0000003241327220 */ /* 0x040fe20000400000 */
[----:B----4-:R-:W-:Y:S01]  /*1680*/  F2FP.PACK_AB R47, R72, R73 ;  /* 0x00000049482f723e */ /* 0x010fe200000000ff */
[----:B------:R-:W-:Y:S01]  /*1690*/  FMUL R51, R65, R51 ;  /* 0x0000003341337220 */ /* 0x000fe20000400000 */
[----:B------:R-:W-:Y:S01]  /*16a0*/  F2FP.PACK_AB R44, R80, R75 ;  /* 0x0000004b502c723e */ /* 0x000fe200000000ff */
[----:B------:R-:W-:-:S02]  /*16b0*/  FADD R63, R63, -R61 ;  /* 0x8000003d3f3f7221 */ /* 0x000fc40000000000 */
[C---:B-----5:R-:W-:Y:S02]  /*16c0*/  FMUL R48, R23.reuse, R48 ;  /* 0x0000003017307220 */ /* 0x060fe40000400000 */
[----:B------:R-:W-:Y:S02]  /*16d0*/  FMUL R49, R23, R49 ;  /* 0x0000003117317220 */ /* 0x000fe40000400000 */
[--C-:B------:R-:W-:Y:S01]  /*16e0*/  FADD R37, R37, -R64.reuse ;  /* 0x8000004025257221 */ /* 0x100fe20000000000 */
[----:B0-----:R-:W-:Y:S01]  /*16f0*/  F2FP.PACK_AB R46, R74, R77 ;  /* 0x0000004d4a2e723e */ /* 0x001fe200000000ff */
[----:B------:R-:W-:Y:S02]  /*1700*/  FADD R39, R39, -R64 ;  /* 0x8000004027277221 */ /* 0x000fe40000000000 */
[----:B------:R-:W-:Y:S02]  /*1710*/  FMUL R63, R63, 1.4426950216293334961 ;  /* 0x3fb8aa3b3f3f7820 */ /* 0x000fe40000400000 */
[----:B------:R-:W-:-:S02]  /*1720*/  FADD R66, R66, -R61 ;  /* 0x8000003d42427221 */ /* 0x000fc40000000000 */
[----:B------:R-:W-:Y:S01]  /*1730*/  FMUL R37, R37, 1.4426950216293334961 ;  /* 0x3fb8aa3b25257820 */ /* 0x000fe20000400000 */
[----:B------:R-:W-:Y:S01]  /*1740*/  HMMA.16816.F32 R48, R44, R24, R48 ;  /* 0x000000182c30723c */ /* 0x000fe20000001830 */
[----:B------:R-:W-:Y:S02]  /*1750*/  FADD R60, R60, -R64 ;  /* 0x800000403c3c7221 */ /* 0x000fe40000000000 */
[----:B------:R-:W-:Y:S01]  /*1760*/  FMUL R66, R66, 1.4426950216293334961 ;  /* 0x3fb8aa3b42427820 */ /* 0x000fe20000400000 */
[----:B------:R-:W0:Y:S03]  /*1770*/  MUFU.EX2 R25, R37 ;  /* 0x0000002500197308 */ /* 0x000e260000000800 */
[----:B------:R-:W-:Y:S02]  /*1780*/  FMUL R24, R39, 1.4426950216293334961 ;  /* 0x3fb8aa3b27187820 */ /* 0x000fe40000400000 */
[----:B------:R-:W-:-:S02]  /*1790*/  FMUL R54, R65, R54 ;  /* 0x0000003641367220 */ /* 0x000fc40000400000 */
[----:B------:R-:W-:Y:S01]  /*17a0*/  FMUL R55, R65, R55 ;  /* 0x0000003741377220 */ /* 0x000fe20000400000 */
[----:B------:R-:W2:Y:S01]  /*17b0*/  MUFU.EX2 R63, R63 ;  /* 0x0000003f003f7308 */ /* 0x000ea20000000800 */
[C---:B------:R-:W-:Y:S02]  /*17c0*/  FMUL R52, R23.reuse, R52 ;  /* 0x0000003417347220 */ /* 0x040fe40000400000 */
[----:B------:R-:W-:Y:S02]  /*17d0*/  FMUL R53, R23, R53 ;  /* 0x0000003517357220 */ /* 0x000fe40000400000 */
[----:B------:R-:W-:Y:S02]  /*17e0*/  FADD R36, R36, -R61 ;  /* 0x8000003d24247221 */ /* 0x000fe40000000000 */
[----:B------:R-:W-:Y:S01]  /*17f0*/  FMUL R60, R60, 1.4426950216293334961 ;  /* 0x3fb8aa3b3c3c7820 */ /* 0x000fe20000400000 */
[----:B------:R-:W4:Y:S01]  /*1800*/  MUFU.EX2 R24, R24 ;  /* 0x0000001800187308 */ /* 0x000f220000000800 */
[----:B------:R-:W-:-:S02]  /*1810*/  FADD R80, R75, R80 ;  /* 0x000000504b507221 */ /* 0x000fc40000000000 */
[----:B------:R-:W-:Y:S02]  /*1820*/  FADD R62, R62, -R64 ;  /* 0x800000403e3e7221 */ /* 0x000fe40000000000 */
[C---:B------:R-:W-:Y:S02]  /*1830*/  FMUL R58, R65.reuse, R58 ;  /* 0x0000003a413a7220 */ /* 0x040fe40000400000 */
[----:B------:R-:W-:Y:S01]  /*1840*/  FMUL R59, R65, R59 ;  /* 0x0000003b413b7220 */ /* 0x000fe20000400000 */
[----:B------:R-:W5:Y:S01]  /*1850*/  MUFU.EX2 R66, R66 ;  /* 0x0000004200427308 */ /* 0x000f620000000800 */
[C---:B------:R-:W-:Y:S02]  /*1860*/  FMUL R56, R23.reuse, R56 ;  /* 0x0000003817387220 */ /* 0x040fe40000400000 */
[----:B------:R-:W-:Y:S02]  /*1870*/  FMUL R57, R23, R57 ;  /* 0x0000003917397220 */ /* 0x000fe40000400000 */
[----:B------:R-:W-:-:S02]  /*1880*/  FMUL R36, R36, 1.4426950216293334961 ;  /* 0x3fb8aa3b24247820 */ /* 0x000fc40000400000 */
[----:B------:R-:W-:Y:S02]  /*1890*/  FADD R38, R38, -R61 ;  /* 0x8000003d26267221 */ /* 0x000fe40000000000 */
[----:B------:R-:W-:Y:S01]  /*18a0*/  FADD R78, R67, R78 ;  /* 0x0000004e434e7221 */ /* 0x000fe20000000000 */
[----:B-1----:R-:W-:Y:S01]  /*18b0*/  HMMA.16816.F32 R52, R44, R28, R52 ;  /* 0x0000001c2c34723c */ /* 0x002fe20000001834 */
[----:B------:R-:W-:Y:S01]  /*18c0*/  FADD R77, R77, R80 ;  /* 0x000000504d4d7221 */ /* 0x000fe20000000000 */
[----:B------:R-:W1:Y:S01]  /*18d0*/  MUFU.EX2 R60, R60 ;  /* 0x0000003c003c7308 */ /* 0x000e620000000800 */
[----:B------:R-:W-:Y:S02]  /*18e0*/  FMUL R62, R62, 1.4426950216293334961 ;  /* 0x3fb8aa3b3e3e7820 */ /* 0x000fe40000400000 */
[----:B------:R-:W-:Y:S02]  /*18f0*/  FMUL R38, R38, 1.4426950216293334961 ;  /* 0x3fb8aa3b26267820 */ /* 0x000fe40000400000 */
[----:B------:R-:W-:-:S03]  /*1900*/  FADD R73, R73, R78 ;  /* 0x0000004e49497221 */ /* 0x000fc60000000000 */
[----:B------:R-:W1:Y:S01]  /*1910*/  MUFU.EX2 R28, R36 ;  /* 0x00000024001c7308 */ /* 0x000e620000000800 */
[----:B---3--:R-:W-:Y:S01]  /*1920*/  HMMA.16816.F32 R56, R44, R32, R56 ;  /* 0x000000202c38723c */ /* 0x008fe20000001838 */
[----:B------:R-:W-:Y:S02]  /*1930*/  FADD R74, R74, R77 ;  /* 0x0000004d4a4a7221 */ /* 0x000fe40000000000 */
[----:B------:R-:W-:-:S04]  /*1940*/  FADD R72, R72, R73 ;  /* 0x0000004948487221 */ /* 0x000fc80000000000 */
[----:B------:R-:W3:Y:S01]  /*1950*/  MUFU.EX2 R29, R62 ;  /* 0x0000003e001d7308 */ /* 0x000ee20000000800 */
[----:B0-----:R-:W-:Y:S02]  /*1960*/  FADD R67, R25, R74 ;  /* 0x0000004a19437221 */ /* 0x001fe40000000000 */
[----:B--2---:R-:W-:-:S05]  /*1970*/  FADD R73, R63, R72 ;  /* 0x000000483f497221 */ /* 0x004fca0000000000 */
[----:B------:R0:W2:Y:S01]  /*1980*/  MUFU.EX2 R33, R38 ;  /* 0x0000002600217308 */ /* 0x0000a20000000800 */
[----:B----4-:R-:W-:Y:S02]  /*1990*/  FADD R67, R24, R67 ;  /* 0x0000004318437221 */ /* 0x010fe40000000000 */
[----:B-----5:R-:W-:Y:S02]  /*19a0*/  FADD R73, R66, R73 ;  /* 0x0000004942497221 */ /* 0x020fe40000000000 */
[----:B-1----:R-:W-:Y:S01]  /*19b0*/  FADD R32, R60, R67 ;  /* 0x000000433c207221 */ /* 0x002fe20000000000 */
[----:B0-----:R-:W-:Y:S01]  /*19c0*/  LDSM.16.M88.4 R36, [R17+0x4600] ;  /* 0x004600001124783b */ /* 0x001fe20000000200 */
[----:B------:R-:W-:Y:S02]  /*19d0*/  FADD R72, R28, R73 ;  /* 0x000000491c487221 */ /* 0x000fe40000000000 */
[----:B---3--:R-:W-:Y:S02]  /*19e0*/  FADD R32, R29, R32 ;  /* 0x000000201d207221 */ /* 0x008fe40000000000 */
[----:B--2---:R-:W-:-:S03]  /*19f0*/  FADD R72, R33, R72 ;  /* 0x0000004821487221 */ /* 0x004fc60000000000 */
[----:B------:R-:W0:Y:S04]  /*1a00*/  SHFL.BFLY PT, R67, R32, 0x2, 0x1f ;  /* 0x0c401f0020437f89 */ /* 0x000e2800000e0000 */
[----:B------:R-:W1:Y:S01]  /*1a10*/  SHFL.BFLY PT, R73, R72, 0x2, 0x1f ;  /* 0x0c401f0048497f89 */ /* 0x000e6200000e0000 */
[C---:B------:R-:W-:Y:S02]  /*1a20*/  FMUL R42, R65.reuse, R42 ;  /* 0x0000002a412a7220 */ /* 0x040fe40000400000 */
[----:B------:R-:W-:Y:S02]  /*1a30*/  FMUL R43, R65, R43 ;  /* 0x0000002b412b7220 */ /* 0x000fe40000400000 */
[C---:B------:R-:W-:Y:S02]  /*1a40*/  FMUL R40, R23.reuse, R40 ;  /* 0x0000002817287220 */ /* 0x040fe40000400000 */
[----:B------:R-:W-:Y:S01]  /*1a50*/  FMUL R41, R23, R41 ;  /* 0x0000002917297220 */ /* 0x000fe20000400000 */
[----:B------:R-:W-:Y:S01]  /*1a60*/  UIADD3 UR4, UP0, UR4, 0x20, URZ ;  /* 0x0000002004047890 */ /* 0x000fe2000ff1e03f */
[----:B0-----:R-:W-:-:S02]  /*1a70*/  FADD R67, R32, R67 ;  /* 0x0000004320437221 */ /* 0x001fc40000000000 */
[----:B-1----:R-:W-:-:S03]  /*1a80*/  FADD R73, R72, R73 ;  /* 0x0000004948497221 */ /* 0x002fc60000000000 */
[----:B------:R-:W-:Y:S01]  /*1a90*/  HMMA.16816.F32 R40, R44, R36, R40 ;  /* 0x000000242c28723c */ /* 0x000fe20000001828 */
[----:B------:R-:W-:-:S06]  /*1aa0*/  UIADD3.X UR5, URZ, UR5, URZ, UP0, !UPT ;  /* 0x000000053f057290 */ /* 0x000fcc00087fe43f */
[----:B------:R-:W-:Y:S02]  /*1ab0*/  F2FP.PACK_AB R44, R24, R25 ;  /* 0x00000019182c723e */ /* 0x000fe400000000ff */
[----:B------:R-:W-:Y:S01]  /*1ac0*/  F2FP.PACK_AB R47, R33, R28 ;  /* 0x0000001c212f723e */ /* 0x000fe200000000ff */
[----:B------:R-:W0:Y:S01]  /*1ad0*/  SHFL.BFLY PT, R24, R67, 0x1, 0x1f ;  /* 0x0c201f0043187f89 */ /* 0x000e2200000e0000 */
[----:B------:R-:W-:Y:S02]  /*1ae0*/  F2FP.PACK_AB R45, R66, R63 ;  /* 0x0000003f422d723e */ /* 0x000fe400000000ff */
[----:B------:R-:W-:Y:S01]  /*1af0*/  F2FP.PACK_AB R46, R29, R60 ;  /* 0x0000003c1d2e723e */ /* 0x000fe200000000ff */
[----:B------:R-:W1:Y:S01]  /*1b00*/  SHFL.BFLY PT, R28, R73, 0x1, 0x1f ;  /* 0x0c201f00491c7f89 */ /* 0x000e6200000e0000 */
[----:B------:R-:W-:-:S05]  /*1b10*/  ISETP.LE.U32.AND P0, PT, R7, UR4, PT ;  /* 0x0000000407007c0c */ /* 0x000fca000bf03070 */
[----:B------:R-:W-:Y:S07]  /*1b20*/  HMMA.16816.F32 R48, R44, R26, R48 ;  /* 0x0000001a2c30723c */ /* 0x000fee0000001830 */
[----:B------:R-:W-:-:S04]  /*1b30*/  MOV R26, UR5 ;  /* 0x00000005001a7c02 */ /* 0x000fc80008000f00 */
[----:B------:R-:W-:Y:S01]  /*1b40*/  ISETP.GE.U32.AND.EX P0, PT, R26, RZ, PT, P0 ;  /* 0x000000ff1a00720c */ /* 0x000fe20003f06100 */
[----:B------:R-:W-:Y:S02]  /*1b50*/  IMAD.MOV.U32 R25, RZ, RZ, 0x20 ;  /* 0x00000020ff197424 */ /* 0x000fe400078e00ff */
[----:B0-----:R-:W-:Y:S01]  /*1b60*/  FADD R24, R67, R24 ;  /* 0x0000001843187221 */ /* 0x001fe20000000000 */
[----:B------:R-:W-:Y:S01]  /*1b70*/  HMMA.16816.F32 R56, R44, R34, R56 ;  /* 0x000000222c38723c */ /* 0x000fe20000001838 */
[----:B-1----:R-:W-:Y:S02]  /*1b80*/  FADD R28, R73, R28 ;  /* 0x0000001c491c7221 */ /* 0x002fe40000000000 */
[----:B------:R-:W-:-:S05]  /*1b90*/  FFMA R22, R23, R22, R24 ;  /* 0x0000001617167223 */ /* 0x000fca0000000018 */
[----:B------:R-:W-:Y:S01]  /*1ba0*/  HMMA.16816.F32 R52, R44, R30, R52 ;  /* 0x0000001e2c34723c */ /* 0x000fe20000001834 */
[C---:B------:R-:W-:Y:S02]  /*1bb0*/  IMAD R6, R25.reuse, c[0x0][0x1b4], R6 ;  /* 0x00006d0019067a24 */ /* 0x040fe400078e0206 */
[----:B------:R-:W-:Y:S02]  /*1bc0*/  IMAD R16, R25, c[0x0][0x1a4], R16 ;  /* 0x0000690019107a24 */ /* 0x000fe400078e0210 */
[----:B------:R-:W-:-:S03]  /*1bd0*/  FFMA R8, R65, R8, R28 ;  /* 0x0000000841087223 */ /* 0x000fc6000000001c */
[----:B------:R-:W-:Y:S01]  /*1be0*/  HMMA.16816.F32 R40, R44, R38, R40 ;  /* 0x000000262c28723c */ /* 0x000fe20000001828 */
[----:B------:R-:W-:Y:S02]  /*1bf0*/  IMAD.MOV.U32 R23, RZ, RZ, R64 ;  /* 0x000000ffff177224 */ /* 0x000fe400078e0040 */
[----:B------:R-:W-:Y:S01]  /*1c00*/  IMAD.MOV.U32 R72, RZ, RZ, R61 ;  /* 0x000000ffff487224 */ /* 0x000fe200078e003d */
[----:B------:R-:W-:Y:S05]  /*1c10*/  @!P0 BRA `(.L_x_1) ;  /* 0xffffeff000008947 */ /* 0x000fea000383ffff */
.L_x_0:
[----:B------:R-:W-:Y:S01]  /*1c20*/  MOV R23, R22 ;  /* 0x0000001600177202 */ /* 0x000fe20000000f00 */
[----:B------:R-:W-:Y:S01]  /*1c30*/  IMAD.SHL.U32 R13, R0, 0x4, RZ ;  /* 0x00000004000d7824 */ /* 0x000fe200078e00ff */
[----:B------:R-:W-:Y:S01]  /*1c40*/  SHF.R.U32.HI R16, RZ, 0x1, R0 ;  /* 0x00000001ff107819 */ /* 0x000fe20000011600 */
[----:B------:R-:W-:Y:S01]  /*1c50*/  IMAD.MOV.U32 R22, RZ, RZ, R8 ;  /* 0x000000ffff167224 */ /* 0x000fe200078e0008 */
[C---:B------:R-:W-:Y:S01]  /*1c60*/  FSETP.GEU.AND P2, PT, R23.reuse, 1.175494350822287508e-38, PT ;  /* 0x008000001700780b */ /* 0x040fe20003f4e000 */
[----:B------:R-:W-:Y:S01]  /*1c70*/  FMUL R6, R23, 8388608 ;  /* 0x4b00000017067820 */ /* 0x000fe20000400000 */
[----:B------:R-:W-:Y:S01]  /*1c80*/  LOP3.LUT R14, R12, 0x38, RZ, 0xc0, !PT ;  /* 0x000000380c0e7812 */ /* 0x000fe200078ec0ff */
[----:B------:R-:W-:Y:S01]  /*1c90*/  FMUL R7, R22, 8388608 ;  /* 0x4b00000016077820 */ /* 0x000fe20000400000 */
[----:B------:R-:W-:Y:S01]  /*1ca0*/  LOP3.LUT R15, R13, 0x3c0, RZ, 0xc0, !PT ;  /* 0x000003c00d0f7812 */ /* 0x000fe200078ec0ff */
[----:B------:R-:W-:Y:S01]  /*1cb0*/  IMAD.MOV.U32 R35, RZ, RZ, 0x3dc6b27f ;  /* 0x3dc6b27fff237424 */ /* 0x000fe200078e00ff */
[----:B------:R-:W-:Y:S01]  /*1cc0*/  FSEL R6, R6, R23, !P2 ;  /* 0x0000001706067208 */ /* 0x000fe20005000000 */
[----:B------:R-:W-:Y:S01]  /*1cd0*/  BAR.SYNC.DEFER_BLOCKING 0x0 ;  /* 0x0000000000007b1d */ /* 0x000fe20000010000 */
[----:B------:R-:W-:-:S02]  /*1ce0*/  LOP3.LUT R16, R16, 0x4, RZ, 0xc0, !PT ;  /* 0x0000000410107812 */ /* 0x000fc400078ec0ff */
[----:B------:R-:W-:Y:S02]  /*1cf0*/  IADD3 R5, R6, -0x3f3504f3, RZ ;  /* 0xc0cafb0d06057810 */ /* 0x000fe40007ffe0ff */
[----:B------:R-:W-:Y:S02]  /*1d00*/  FSETP.GEU.AND P3, PT, R22, 1.175494350822287508e-38, PT ;  /* 0x008000001600780b */ /* 0x000fe40003f6e000 */
[----:B------:R-:W-:Y:S02]  /*1d10*/  LOP3.LUT R13, R5, 0xff800000, RZ, 0xc0, !PT ;  /* 0xff800000050d7812 */ /* 0x000fe400078ec0ff */
[----:B------:R-:W-:Y:S01]  /*1d20*/  IADD3 R5, R16, R14, R15 ;  /* 0x0000000e10057210 */ /* 0x000fe20007ffe00f */
[----:B------:R-:W-:Y:S01]  /*1d30*/  IMAD R14, R2, c[0x0][0x1c0], RZ ;  /* 0x00007000020e7a24 */ /* 0x000fe200078e02ff */
[----:B------:R-:W-:Y:S01]  /*1d40*/  LOP3.LUT R21, R0, 0xc, RZ, 0xc0, !PT ;  /* 0x0000000c00157812 */ /* 0x000fe200078ec0ff */
[----:B------:R-:W-:Y:S01]  /*1d50*/  IMAD R15, R3, c[0x0][0x1c4], RZ ;  /* 0x00007100030f7a24 */ /* 0x000fe200078e02ff */
[----:B------:R-:W-:-:S02]  /*1d60*/  LOP3.LUT R8, R12, 0x78, RZ, 0xc0, !PT ;  /* 0x000000780c087812 */ /* 0x000fc400078ec0ff */
[----:B------:R-:W-:Y:S01]  /*1d70*/  FSEL R7, R7, R22, !P3 ;  /* 0x0000001607077208 */ /* 0x000fe20005800000 */
[----:B------:R-:W-:Y:S01]  /*1d80*/  IMAD.SHL.U32 R17, R15, 0x2, RZ ;  /* 0x000000020f117824 */ /* 0x000fe200078e00ff */
[----:B------:R-:W-:Y:S01]  /*1d90*/  LEA R25, R21, R10, 0x5 ;  /* 0x0000000a15197211 */ /* 0x000fe200078e28ff */
[----:B------:R-:W-:Y:S01]  /*1da0*/  IMAD.SHL.U32 R10, R14, 0x2, RZ ;  /* 0x000000020e0a7824 */ /* 0x000fe200078e00ff */
[----:B------:R-:W-:Y:S01]  /*1db0*/  LOP3.LUT R12, R12, 0xf80, RZ, 0xc0, !PT ;  /* 0x00000f800c0c7812 */ /* 0x000fe200078ec0ff */
[----:B------:R-:W-:Y:S01]  /*1dc0*/  IMAD R19, R9, 0x4, R8 ;  /* 0x0000000409137824 */ /* 0x000fe200078e0208 */
[----:B------:R-:W-:Y:S01]  /*1dd0*/  IADD3 R8, R7, -0x3f3504f3, RZ ;  /* 0xc0cafb0d07087810 */ /* 0x000fe20007ffe0ff */
[----:B------:R-:W-:Y:S01]  /*1de0*/  IMAD.HI R15, R15, 0x2, RZ ;  /* 0x000000020f0f7827 */ /* 0x000fe200078e02ff */
[----:B------:R-:W-:Y:S01]  /*1df0*/  SHF.R.S32.HI R16, RZ, 0x4, R0 ;  /* 0x00000004ff107819 */ /* 0x000fe20000011400 */
[----:B------:R0:W1:Y:S01]  /*1e00*/  I2F R9, R13 ;  /* 0x0000000d00097306 */ /* 0x0000620000201400 */
[----:B------:R-:W-:Y:S01]  /*1e10*/  LOP3.LUT P0, RZ, R0, 0x100, RZ, 0xc0, !PT ;  /* 0x0000010000ff7812 */ /* 0x000fe2000780c0ff */
[----:B------:R-:W-:Y:S01]  /*1e20*/  IMAD.U32 R18, R25, 0x20, R12 ;  /* 0x0000002019127824 */ /* 0x000fe200078e000c */
[----:B------:R-:W-:Y:S01]  /*1e30*/  IADD3 R0, P4, P5, R17, c[0x0][0x178], R10 ;  /* 0x00005e0011007a10 */ /* 0x000fe20007d9e00a */
[----:B------:R-:W-:Y:S01]  /*1e40*/  IMAD.HI R10, R14, 0x2, RZ ;  /* 0x000000020e0a7827 */ /* 0x000fe200078e02ff */
[----:B------:R-:W-:-:S02]  /*1e50*/  LOP3.LUT R20, R8, 0xff800000, RZ, 0xc0, !PT ;  /* 0xff80000008147812 */ /* 0x000fc400078ec0ff */
[----:B------:R-:W-:Y:S02]  /*1e60*/  SGXT R12, R16, 0x1 ;  /* 0x00000001100c781a */ /* 0x000fe40000000200 */
[----:B------:R-:W-:Y:S01]  /*1e70*/  FSEL R16, RZ, -23, P2 ;  /* 0xc1b80000ff107808 */ /* 0x000fe20001000000 */
[----:B------:R-:W2:Y:S01]  /*1e80*/  I2F R8, R20 ;  /* 0x0000001400087306 */ /* 0x000ea20000201400 */
[----:B------:R-:W-:Y:S01]  /*1e90*/  FSETP.GT.AND P2, PT, |R23|, 8.50705917302346158658e+37, PT ;  /* 0x7e8000001700780b */ /* 0x000fe20003f44200 */
[----:B0-----:R-:W-:Y:S01]  /*1ea0*/  IMAD.IADD R13, R6, 0x1, -R13 ;  /* 0x00000001060d7824 */ /* 0x001fe200078e0a0d */
[----:B------:R-:W-:Y:S02]  /*1eb0*/  IADD3.X R10, R15, c[0x0][0x17c], R10, P4, P5 ;  /* 0x00005f000f0a7a10 */ /* 0x000fe400027ea40a */
[----:B------:R-:W-:Y:S01]  /*1ec0*/  FSETP.GEU.AND P4, PT, |R23|, 1.175494350822287508e-38, PT ;  /* 0x008000001700780b */ /* 0x000fe20003f8e200 */
[----:B------:R-:W-:Y:S01]  /*1ed0*/  FADD R13, R13, -1 ;  /* 0xbf8000000d0d7421 */ /* 0x000fe20000000000 */
[----:B------:R-:W-:Y:S01]  /*1ee0*/  FSETP.GT.AND P1, PT, |R22|, 8.50705917302346158658e+37, PT ;  /* 0x7e8000001600780b */ /* 0x000fe20003f24200 */
[----:B-1----:R-:W-:Y:S01]  /*1ef0*/  FFMA.FTZ R16, R9, 1.1920928955078125e-07, R16 ;  /* 0x3400000009107823 */ /* 0x002fe20000010010 */
[----:B------:R-:W-:-:S02]  /*1f00*/  FSEL R17, RZ, -23, P3 ;  /* 0xc1b80000ff117808 */ /* 0x000fc40001800000 */
[----:B------:R-:W-:Y:S02]  /*1f10*/  FSETP.GEU.AND P3, PT, |R22|, 1.175494350822287508e-38, PT ;  /* 0x008000001600780b */ /* 0x000fe40003f6e200 */
[----:B------:R-:W-:Y:S01]  /*1f20*/  LEA R36, R21, R18, 0x1 ;  /* 0x0000001215247211 */ /* 0x000fe200078e08ff */
[----:B------:R-:W-:Y:S01]  /*1f30*/  @P2 FMUL R23, R23, 0.25 ;  /* 0x3e80000017172820 */ /* 0x000fe20000400000 */
[----:B------:R-:W-:Y:S01]  /*1f40*/  LOP3.LUT R34, R19, 0x1008, R12, 0x78, !PT ;  /* 0x0000100813227812 */ /* 0x000fe200078e780c */
[----:B--2---:R-:W-:Y:S01]  /*1f50*/  FFMA.FTZ R17, R8, 1.1920928955078125e-07, R17 ;  /* 0x3400000008117823 */ /* 0x004fe20000010011 */
[----:B------:R-:W-:Y:S01]  /*1f60*/  LOP3.LUT R38, R36, 0x8, RZ, 0x3c, !PT ;  /* 0x0000000824267812 */ /* 0x000fe200078e3cff */
[----:B------:R-:W-:Y:S01]  /*1f70*/  @!P4 FMUL R23, R23, 16777216 ;  /* 0x4b8000001717c820 */ /* 0x000fe20000400000 */
[----:B------:R-:W-:Y:S01]  /*1f80*/  LOP3.LUT R11, R11, 0x3f8, RZ, 0xc0, !PT ;  /* 0x000003f80b0b7812 */ /* 0x000fe200078ec0ff */
[----:B------:R-:W-:Y:S02]  /*1f90*/  @P1 FMUL R22, R22, 0.25 ;  /* 0x3e80000016161820 */ /* 0x000fe40000400000 */
[----:B------:R-:W-:Y:S01]  /*1fa0*/  FFMA.FTZ R8, R13, R35, -0.16845393180847167969 ;  /* 0xbe2c7f300d087423 */ /* 0x000fe20000010023 */
[----:B------:R-:W0:Y:S01]  /*1fb0*/  MUFU.RCP R15, R23 ;  /* 0x00000017000f7308 */ /* 0x000e220000001000 */
[----:B------:R-:W-:-:S02]  /*1fc0*/  @!P3 FMUL R22, R22, 16777216 ;  /* 0x4b8000001616b820 */ /* 0x000fc40000400000 */
[C---:B------:R-:W-:Y:S02]  /*1fd0*/  FFMA.FTZ R8, R13.reuse, R8, 0.1716887056827545166 ;  /* 0x3e2fcf2a0d087423 */ /* 0x040fe40000010008 */
[----:B------:R-:W-:Y:S02]  /*1fe0*/  @P2 FMUL R40, R40, 0.25 ;  /* 0x3e80000028282820 */ /* 0x000fe40000400000 */
[C---:B------:R-:W-:Y:S01]  /*1ff0*/  FFMA.FTZ R8, R13.reuse, R8, -0.17900948226451873779 ;  /* 0xbe374e430d087423 */ /* 0x040fe20000010008 */
[----:B------:R-:W1:Y:S01]  /*2000*/  MUFU.RCP R9, R22 ;  /* 0x0000001600097308 */ /* 0x000e620000001000 */
[----:B------:R-:W-:Y:S02]  /*2010*/  @P2 FMUL R48, R48, 0.25 ;  /* 0x3e80000030302820 */ /* 0x000fe40000400000 */
[----:B------:R-:W-:Y:S02]  /*2020*/  FFMA.FTZ R8, R13, R8, 0.20512372255325317383 ;  /* 0x3e520bf40d087423 */ /* 0x000fe40000010008 */
[----:B------:R-:W-:-:S02]  /*2030*/  @!P4 FMUL R40, R40, 16777216 ;  /* 0x4b8000002828c820 */ /* 0x000fc40000400000 */
[----:B------:R-:W-:Y:S02]  /*2040*/  @!P4 FMUL R48, R48, 16777216 ;  /* 0x4b8000003030c820 */ /* 0x000fe40000400000 */
[----:B------:R-:W-:Y:S02]  /*2050*/  @P1 FMUL R43, R43, 0.25 ;  /* 0x3e8000002b2b1820 */ /* 0x000fe40000400000 */
[----:B------:R-:W-:Y:S02]  /*2060*/  @P1 FMUL R42, R42, 0.25 ;  /* 0x3e8000002a2a1820 */ /* 0x000fe40000400000 */
[----:B------:R-:W-:Y:S02]  /*2070*/  @P1 FMUL R51, R51, 0.25 ;  /* 0x3e80000033331820 */ /* 0x000fe40000400000 */
[----:B------:R-:W-:Y:S02]  /*2080*/  @P1 FMUL R50, R50, 0.25 ;  /* 0x3e80000032321820 */ /* 0x000fe40000400000 */
[----:B------:R-:W-:-:S02]  /*2090*/  @P1 FMUL R55, R55, 0.25 ;  /* 0x3e80000037371820 */ /* 0x000fc40000400000 */
[----:B------:R-:W-:Y:S02]  /*20a0*/  @P1 FMUL R54, R54, 0.25 ;  /* 0x3e80000036361820 */ /* 0x000fe40000400000 */
[----:B------:R-:W-:Y:S02]  /*20b0*/  @P1 FMUL R59, R59, 0.25 ;  /* 0x3e8000003b3b1820 */ /* 0x000fe40000400000 */
[----:B------:R-:W-:Y:S01]  /*20c0*/  @P1 FMUL R58, R58, 0.25 ;  /* 0x3e8000003a3a1820 */ /* 0x000fe20000400000 */
[----:B------:R-:W-:Y:S01]  /*20d0*/  ISETP.GE.U32.AND P1, PT, R7, 0x7f800000, PT ;  /* 0x7f8000000700780c */ /* 0x000fe20003f26070 */
[----:B------:R-:W-:Y:S02]  /*20e0*/  @P2 FMUL R41, R41, 0.25 ;  /* 0x3e80000029292820 */ /* 0x000fe40000400000 */
[----:B------:R-:W-:Y:S02]  /*20f0*/  @P2 FMUL R49, R49, 0.25 ;  /* 0x3e80000031312820 */ /* 0x000fe40000400000 */
[----:B------:R-:W-:-:S02]  /*2100*/  FFMA.FTZ R8, R13, R8, -0.24046532809734344482 ;  /* 0xbe763c8b0d087423 */ /* 0x000fc40000010008 */
[C---:B0-----:R-:W-:Y:S01]  /*2110*/  FMUL R18, R15.reuse, R40 ;  /* 0x000000280f127220 */ /* 0x041fe20000400000 */
[----:B------:R-:W-:Y:S01]  /*2120*/  LOP3.LUT R40, R36, 0x10, RZ, 0x3c, !PT ;  /* 0x0000001024287812 */ /* 0x000fe200078e3cff */
[----:B------:R-:W-:Y:S02]  /*2130*/  FMUL R23, R15, R48 ;  /* 0x000000300f177220 */ /* 0x000fe40000400000 */
[----:B------:R-:W-:Y:S02]  /*2140*/  @!P3 FMUL R43, R43, 16777216 ;  /* 0x4b8000002b2bb820 */ /* 0x000fe40000400000 */
[----:B------:R-:W-:Y:S01]  /*2150*/  @!P3 FMUL R42, R42, 16777216 ;  /* 0x4b8000002a2ab820 */ /* 0x000fe20000400000 */
[----:B------:R-:W-:Y:S01]  /*2160*/  F2FP.PACK_AB R31, R18, R23 ;  /* 0x00000017121f723e */ /* 0x000fe200000000ff */
[----:B------:R-:W-:Y:S02]  /*2170*/  @!P3 FMUL R51, R51, 16777216 ;  /* 0x4b8000003333b820 */ /* 0x000fe40000400000 */
[----:B------:R-:W-:-:S02]  /*2180*/  @!P3 FMUL R50, R50, 16777216 ;  /* 0x4b8000003232b820 */ /* 0x000fc40000400000 */
[----:B------:R-:W-:Y:S02]  /*2190*/  @!P3 FMUL R55, R55, 16777216 ;  /* 0x4b8000003737b820 */ /* 0x000fe40000400000 */
[----:B------:R-:W-:Y:S02]  /*21a0*/  @!P3 FMUL R54, R54, 16777216 ;  /* 0x4b8000003636b820 */ /* 0x000fe40000400000 */
[----:B------:R-:W-:Y:S02]  /*21b0*/  @!P3 FMUL R59, R59, 16777216 ;  /* 0x4b8000003b3bb820 */ /* 0x000fe40000400000 */
[----:B------:R-:W-:Y:S02]  /*21c0*/  @!P3 FMUL R58, R58, 16777216 ;  /* 0x4b8000003a3ab820 */ /* 0x000fe40000400000 */
[----:B------:R-:W-:Y:S02]  /*21d0*/  @!P4 FMUL R41, R41, 16777216 ;  /* 0x4b8000002929c820 */ /* 0x000fe40000400000 */
[----:B------:R-:W-:-:S02]  /*21e0*/  @!P4 FMUL R49, R49, 16777216 ;  /* 0x4b8000003131c820 */ /* 0x000fc40000400000 */
[----:B------:R-:W-:Y:S02]  /*21f0*/  FFMA.FTZ R8, R13, R8, 0.28857114911079406738 ;  /* 0x3e93bf990d087423 */ /* 0x000fe40000010008 */
[C---:B-1----:R-:W-:Y:S02]  /*2200*/  FMUL R12, R9.reuse, R43 ;  /* 0x0000002b090c7220 */ /* 0x042fe40000400000 */
[C---:B------:R-:W-:Y:S02]  /*2210*/  FMUL R14, R9.reuse, R42 ;  /* 0x0000002a090e7220 */ /* 0x040fe40000400000 */
[C---:B------:R-:W-:Y:S02]  /*2220*/  FMUL R19, R9.reuse, R51 ;  /* 0x0000003309137220 */ /* 0x040fe40000400000 */
[C---:B------:R-:W-:Y:S02]  /*2230*/  FMUL R21, R9.reuse, R50 ;  /* 0x0000003209157220 */ /* 0x040fe40000400000 */
[----:B------:R-:W-:-:S02]  /*2240*/  FMUL R22, R9, R55 ;  /* 0x0000003709167220 */ /* 0x000fc40000400000 */
[C---:B------:R-:W-:Y:S02]  /*2250*/  FMUL R24, R9.reuse, R54 ;  /* 0x0000003609187220 */ /* 0x040fe40000400000 */
[C---:B------:R-:W-:Y:S02]  /*2260*/  FMUL R27, R9.reuse, R59 ;  /* 0x0000003b091b7220 */ /* 0x040fe40000400000 */
[----:B------:R-:W-:Y:S02]  /*2270*/  FMUL R29, R9, R58 ;  /* 0x0000003a091d7220 */ /* 0x000fe40000400000 */
[C---:B------:R-:W-:Y:S01]  /*2280*/  FMUL R9, R15.reuse, R41 ;  /* 0x000000290f097220 */ /* 0x040fe20000400000 */
[----:B------:R-:W-:Y:S01]  /*2290*/  F2FP.PACK_AB R28, R22, R27 ;  /* 0x0000001b161c723e */ /* 0x000fe200000000ff */
[----:B------:R-:W-:Y:S01]  /*22a0*/  FMUL R18, R15, R49 ;  /* 0x000000310f127220 */ /* 0x000fe20000400000 */
[----:B------:R-:W-:Y:S01]  /*22b0*/  F2FP.PACK_AB R24, R24, R29 ;  /* 0x0000001d1818723e */ /* 0x000fe200000000ff */
[----:B------:R-:W-:Y:S01]  /*22c0*/  FFMA.FTZ R8, R13, R8, -0.36067417263984680176 ;  /* 0xbeb8aa490d087423 */ /* 0x000fe20000010008 */
[----:B------:R-:W-:Y:S01]  /*22d0*/  F2FP.PACK_AB R29, R12, R19 ;  /* 0x000000130c1d723e */ /* 0x000fe200000000ff */
[----:B------:R-:W-:Y:S01]  /*22e0*/  @P2 FMUL R52, R52, 0.25 ;  /* 0x3e80000034342820 */ /* 0x000fe20000400000 */
[----:B------:R-:W-:Y:S01]  /*22f0*/  F2FP.PACK_AB R33, R9, R18 ;  /* 0x000000120921723e */ /* 0x000fe200000000ff */
[----:B------:R-:W-:Y:S01]  /*2300*/  @P2 FMUL R56, R56, 0.25 ;  /* 0x3e80000038382820 */ /* 0x000fe20000400000 */
[----:B------:R-:W-:Y:S01]  /*2310*/  LOP3.LUT R41, R36, 0x18, RZ, 0x3c, !PT ;  /* 0x0000001824297812 */ /* 0x000fe200078e3cff */
[----:B------:R-:W-:-:S02]  /*2320*/  FFMA.FTZ R8, R13, R8, 0.48089820146560668945 ;  /* 0x3ef6384a0d087423 */ /* 0x000fc40000010008 */
[----:B------:R-:W-:Y:S02]  /*2330*/  @!P4 FMUL R52, R52, 16777216 ;  /* 0x4b8000003434c820 */ /* 0x000fe40000400000 */
[----:B------:R-:W-:Y:S02]  /*2340*/  @!P4 FMUL R56, R56, 16777216 ;  /* 0x4b8000003838c820 */ /* 0x000fe40000400000 */
[----:B------:R-:W-:Y:S01]  /*2350*/  IMAD R9, R4, c[0x0][0x1c8], RZ ;  /* 0x0000720004097a24 */ /* 0x000fe200078e02ff */
[----:B------:R-:W-:Y:S01]  /*2360*/  LOP3.LUT R4, R34, 0x10, RZ, 0x3c, !PT ;  /* 0x0000001022047812 */ /* 0x000fe200078e3cff */
[----:B------:R-:W-:Y:S02]  /*2370*/  IMAD.MOV.U32 R42, RZ, RZ, c[0x0][0x1c8] ;  /* 0x00007200ff2a7624 */ /* 0x000fe400078e00ff */
[----:B------:R-:W-:Y:S02]  /*2380*/  @P2 FMUL R53, R53, 0.25 ;  /* 0x3e80000035352820 */ /* 0x000fe40000400000 */
[----:B------:R-:W-:Y:S01]  /*2390*/  @P2 FMUL R57, R57, 0.25 ;  /* 0x3e80000039392820 */ /* 0x000fe20000400000 */
[----:B------:R-:W-:Y:S01]  /*23a0*/  LEA R19, R42, R9, 0x1 ;  /* 0x000000092a137211 */ /* 0x000fe200078e08ff */
[----:B------:R-:W-:Y:S01]  /*23b0*/  FFMA.FTZ R8, R13, R8, -0.72134751081466674805 ;  /* 0xbf38aa3b0d087423 */ /* 0x000fe20000010008 */
[----:B------:R-:W-:Y:S01]  /*23c0*/  ISETP.GE.U32.AND P2, PT, R6, 0x7f800000, PT ;  /* 0x7f8000000600780c */ /* 0x000fe20003f46070 */
[----:B------:R-:W-:-:S02]  /*23d0*/  FMUL R25, R15, R52 ;  /* 0x000000340f197220 */ /* 0x000fc40000400000 */
[----:B------:R-:W-:Y:S02]  /*23e0*/  FMUL R26, R15, R56 ;  /* 0x000000380f1a7220 */ /* 0x000fe40000400000 */
[----:B------:R-:W-:Y:S02]  /*23f0*/  @!P4 FMUL R53, R53, 16777216 ;  /* 0x4b8000003535c820 */ /* 0x000fe40000400000 */
[----:B------:R-:W-:Y:S01]  /*2400*/  @!P4 FMUL R57, R57, 16777216 ;  /* 0x4b8000003939c820 */ /* 0x000fe20000400000 */
[----:B------:R-:W-:Y:S01]  /*2410*/  F2FP.PACK_AB R30, R25, R26 ;  /* 0x0000001a191e723e */ /* 0x000fe200000000ff */
[----:B------:R-:W-:Y:S01]  /*2420*/  FMUL R8, R13, R8 ;  /* 0x000000080d087220 */ /* 0x000fe20000400000 */
[----:B------:R-:W-:Y:S01]  /*2430*/  F2FP.PACK_AB R25, R14, R21 ;  /* 0x000000150e19723e */ /* 0x000fe200000000ff */
[----:B------:R-:W-:Y:S01]  /*2440*/  FMUL R23, R15, R53 ;  /* 0x000000350f177220 */ /* 0x000fe20000400000 */
[----:B------:R-:W-:Y:S01]  /*2450*/  LEA R14, P3, R9, R0, 0x1 ;  /* 0x00000000090e7211 */ /* 0x000fe200078608ff */
[----:B------:R-:W-:Y:S01]  /*2460*/  FMUL R26, R15, R57 ;  /* 0x000000390f1a7220 */ /* 0x000fe20000400000 */
[----:B------:R-:W-:Y:S01]  /*2470*/  STS.64 [R34], R30 ;  /* 0x0000001e22007388 */ /* 0x000fe20000000a00 */
[----:B------:R-:W-:Y:S01]  /*2480*/  FMUL R8, R13, R8 ;  /* 0x000000080d087220 */ /* 0x000fe20000400000 */
[----:B------:R-:W-:Y:S01]  /*2490*/  LEA.HI.X.SX32 R15, R9, R10, 0x1, P3 ;  /* 0x0000000a090f7211 */ /* 0x000fe200018f0eff */
[C---:B------:R-:W-:Y:S01]  /*24a0*/  IMAD R21, R42.reuse, 0x2, R19 ;  /* 0x000000022a157824 */ /* 0x040fe200078e0213 */
[----:B------:R-:W-:Y:S01]  /*24b0*/  F2FP.PACK_AB R32, R23, R26 ;  /* 0x0000001a1720723e */ /* 0x000fe200000000ff */
[----:B------:R-:W-:Y:S01]  /*24c0*/  FFMA.FTZ R47, R13, 1.4426950216293334961, R8 ;  /* 0x3fb8aa3b0d2f7823 */ /* 0x000fe20000010008 */
[-C--:B------:R-:W-:Y:S01]  /*24d0*/  LEA R12, P4, R19, R0.reuse, 0x1 ;  /* 0x00000000130c7211 */ /* 0x080fe200078808ff */
[----:B------:R-:W-:Y:S01]  /*24e0*/  IMAD R23, R42, 0x2, R21 ;  /* 0x000000022a177824 */ /* 0x000fe200078e0215 */
[----:B------:R-:W-:Y:S01]  /*24f0*/  LEA R8, P5, R21, R0, 0x1 ;  /* 0x0000000015087211 */ /* 0x000fe200078a08ff */
[----:B------:R-:W-:Y:S01]  /*2500*/  STS.64 [R34+0x800], R32 ;  /* 0x0008002022007388 */ /* 0x000fe20000000a00 */
[-C--:B------:R-:W-:Y:S01]  /*2510*/  LEA.HI.X.SX32 R13, R19, R10.reuse, 0x1, P4 ;  /* 0x0000000a130d7211 */ /* 0x080fe200020f0eff */
[----:B------:R-:W-:Y:S01]  /*2520*/  FADD R16, R16, R47 ;  /* 0x0000002f10107221 */ /* 0x000fe20000000000 */
[----:B------:R-:W-:Y:S01]  /*2530*/  LEA.HI.X.SX32 R9, R21, R10, 0x1, P5 ;  /* 0x0000000a15097211 */ /* 0x000fe200028f0eff */
[----:B------:R-:W-:Y:S01]  /*2540*/  STS.64 [R4+0x2000], R24 ;  /* 0x0020001804007388 */ /* 0x000fe20000000a00 */
[----:B------:R-:W-:-:S02]  /*2550*/  LEA R21, R42, R23, 0x1 ;  /* 0x000000172a157211 */ /* 0x000fc400078e08ff */
[C---:B------:R-:W-:Y:S01]  /*2560*/  LEA R18, P3, R23.reuse, R0, 0x1 ;  /* 0x0000000017127211 */ /* 0x040fe200078608ff */
[----:B------:R0:W-:Y:S02]  /*2570*/  STS.64 [R4+0x2800], R28 ;  /* 0x0028001c04007388 */ /* 0x0001e40000000a00 */
[----:B------:R-:W-:Y:S01]  /*2580*/  IMAD R27, R42, 0x2, R21 ;  /* 0x000000022a1b7824 */ /* 0x000fe200078e0215 */
[----:B------:R-:W-:Y:S01]  /*2590*/  LEA.HI.X.SX32 R19, R23, R10, 0x1, P3 ;  /* 0x0000000a17137211 */ /* 0x000fe200018f0eff */
[----:B------:R-:W-:Y:S03]  /*25a0*/  BAR.SYNC.DEFER_BLOCKING 0x0 ;  /* 0x0000000000007b1d */ /* 0x000fe60000010000 */
[----:B------:R-:W-:-:S04]  /*25b0*/  LEA R22, P4, R27, R0, 0x1 ;  /* 0x000000001b167211 */ /* 0x000fc800078808ff */
[----:B------:R-:W-:Y:S01]  /*25c0*/  LEA.HI.X.SX32 R23, R27, R10, 0x1, P4 ;  /* 0x0000000a1b177211 */ /* 0x000fe200020f0eff */
[----:B0-----:R-:W-:Y:S01]  /*25d0*/  IMAD.IADD R4, R7, 0x1, -R20 ;  /* 0x0000000107047824 */ /* 0x001fe200078e0a14 */
[----:B------:R-:W-:Y:S02]  /*25e0*/  LEA R29, R42, R27, 0x1 ;  /* 0x0000001b2a1d7211 */ /* 0x000fe400078e08ff */
[C---:B------:R-:W-:Y:S01]  /*25f0*/  LEA R20, P3, R21.reuse, R0, 0x1 ;  /* 0x0000000015147211 */ /* 0x040fe200078608ff */
[----:B------:R-:W-:Y:S02]  /*2600*/  FADD R4, R4, -1 ;  /* 0xbf80000004047421 */ /* 0x000fe40000000000 */
[----:B------:R-:W-:Y:S01]  /*2610*/  IMAD R31, R42, 0x2, R29 ;  /* 0x000000022a1f7824 */ /* 0x000fe200078e021d */
[----:B------:R-:W-:Y:S01]  /*2620*/  LEA.HI.X.SX32 R21, R21, R10, 0x1, P3 ;  /* 0x0000000a15157211 */ /* 0x000fe200018f0eff */
[----:B------:R-:W-:Y:S01]  /*2630*/  FFMA.FTZ R25, R4, R35, -0.16845393180847167969 ;  /* 0xbe2c7f3004197423 */ /* 0x000fe20000010023 */
[-C--:B------:R-:W-:Y:S01]  /*2640*/  LEA R24, P3, R29, R0.reuse, 0x1 ;  /* 0x000000001d187211 */ /* 0x080fe200078608ff */
[----:B------:R-:W-:Y:S01]  /*2650*/  IMAD R35, R42, 0x2, R31 ;  /* 0x000000022a237824 */ /* 0x000fe200078e021f */
[----:B------:R-:W-:Y:S01]  /*2660*/  LEA R26, P4, R31, R0, 0x1 ;  /* 0x000000001f1a7211 */ /* 0x000fe200078808ff */
[----:B------:R-:W-:Y:S01]  /*2670*/  FFMA.FTZ R27, R4, R25, 0.1716887056827545166 ;  /* 0x3e2fcf2a041b7423 */ /* 0x000fe20000010019 */
[----:B------:R-:W-:-:S02]  /*2680*/  LEA.HI.X.SX32 R25, R29, R10, 0x1, P3 ;  /* 0x0000000a1d197211 */ /* 0x000fc400018f0eff */
[----:B------:R-:W-:Y:S01]  /*2690*/  LEA R28, P3, R35, R0, 0x1 ;  /* 0x00000000231c7211 */ /* 0x000fe200078608ff */
[----:B------:R-:W-:Y:S01]  /*26a0*/  FFMA.FTZ R29, R4, R27, -0.17900948226451873779 ;  /* 0xbe374e43041d7423 */ /* 0x000fe2000001001b */
[-C--:B------:R-:W-:Y:S01]  /*26b0*/  LEA.HI.X.SX32 R27, R31, R10.reuse, 0x1, P4 ;  /* 0x0000000a1f1b7211 */ /* 0x080fe200020f0eff */
[----:B------:R0:W-:Y:S01]  /*26c0*/  LDS.64 R54, [R38] ;  /* 0x0000000026367984 */ /* 0x0001e20000000a00 */
[----:B------:R-:W-:Y:S01]  /*26d0*/  LEA R39, R42, R35, 0x1 ;  /* 0x000000232a277211 */ /* 0x000fe200078e08ff */
[C---:B------:R-:W-:Y:S01]  /*26e0*/  FFMA.FTZ R33, R4.reuse, R29, 0.20512372255325317383 ;  /* 0x3e520bf404217423 */ /* 0x040fe2000001001d */
[----:B------:R-:W-:Y:S01]  /*26f0*/  LEA.HI.X.SX32 R29, R35, R10, 0x1, P3 ;  /* 0x0000000a231d7211 */ /* 0x000fe200018f0eff */
[----:B------:R1:W2:Y:S01]  /*2700*/  LDS.64 R30, [R36] ;  /* 0x00000000241e7984 */ /* 0x0002a20000000a00 */
[----:B------:R-:W-:Y:S01]  /*2710*/  LEA R32, P3, R39, R0, 0x1 ;  /* 0x0000000027207211 */ /* 0x000fe200078608ff */
[----:B------:R-:W-:Y:S02]  /*2720*/  FFMA.FTZ R33, R4, R33, -0.24046532809734344482 ;  /* 0xbe763c8b04217423 */ /* 0x000fe40000010021 */
[----:B------:R-:W3:Y:S01]  /*2730*/  LDS.64 R56, [R40] ;  /* 0x0000000028387984 */ /* 0x000ee20000000a00 */
[----:B------:R-:W-:-:S02]  /*2740*/  IMAD R35, R42, 0x2, R39 ;  /* 0x000000022a237824 */ /* 0x000fc400078e0227 */
[----:B------:R-:W-:Y:S01]  /*2750*/  FFMA.FTZ R33, R4, R33, 0.28857114911079406738 ;  /* 0x3e93bf9904217423 */ /* 0x000fe20000010021 */
[----:B------:R4:W5:Y:S01]  /*2760*/  LDS.64 R58, [R41] ;  /* 0x00000000293a7984 */ /* 0x0009620000000a00 */
[----:B------:R-:W-:Y:S01]  /*2770*/  IMAD R43, R42, 0x2, R35 ;  /* 0x000000022a2b7824 */ /* 0x000fe200078e0223 */
[----:B------:R-:W-:Y:S01]  /*2780*/  LEA R34, P4, R35, R0, 0x1 ;  /* 0x0000000023227211 */ /* 0x000fe200078808ff */
[----:B------:R-:W-:Y:S01]  /*2790*/  FFMA.FTZ R37, R4, R33, -0.36067417263984680176 ;  /* 0xbeb8aa4904257423 */ /* 0x000fe20000010021 */
[-C--:B------:R-:W-:Y:S02]  /*27a0*/  LEA.HI.X.SX32 R33, R39, R10.reuse, 0x1, P3 ;  /* 0x0000000a27217211 */ /* 0x080fe400018f0eff */
[----:B------:R-:W-:Y:S01]  /*27b0*/  LEA R45, R42, R43, 0x1 ;  /* 0x0000002b2a2d7211 */ /* 0x000fe200078e08ff */
[----:B------:R-:W-:Y:S01]  /*27c0*/  FFMA.FTZ R37, R4, R37, 0.48089820146560668945 ;  /* 0x3ef6384a04257423 */ /* 0x000fe20000010025 */
[----:B------:R-:W-:Y:S02]  /*27d0*/  LEA.HI.X.SX32 R35, R35, R10, 0x1, P4 ;  /* 0x0000000a23237211 */ /* 0x000fe400020f0eff */
[-C--:B0-----:R-:W-:Y:S01]  /*27e0*/  LEA R38, P4, R45, R0.reuse, 0x1 ;  /* 0x000000002d267211 */ /* 0x081fe200078808ff */
[----:B------:R-:W-:Y:S01]  /*27f0*/  IMAD R51, R42, 0x2, R45 ;  /* 0x000000022a337824 */ /* 0x000fe200078e022d */
[----:B-1----:R-:W-:Y:S01]  /*2800*/  LEA R36, P3, R43, R0, 0x1 ;  /* 0x000000002b247211 */ /* 0x002fe200078608ff */
[----:B----4-:R-:W-:Y:S01]  /*2810*/  FFMA.FTZ R41, R4, R37, -0.72134751081466674805 ;  /* 0xbf38aa3b04297423 */ /* 0x010fe20000010025 */
[-C--:B------:R-:W-:Y:S01]  /*2820*/  LEA.HI.X.SX32 R39, R45, R10.reuse, 0x1, P4 ;  /* 0x0000000a2d277211 */ /* 0x080fe200020f0eff */
[----:B------:R-:W-:Y:S01]  /*2830*/  IMAD R53, R42, 0x2, R51 ;  /* 0x000000022a357824 */ /* 0x000fe200078e0233 */
[----:B------:R-:W-:Y:S01]  /*2840*/  LEA.HI.X.SX32 R37, R43, R10, 0x1, P3 ;  /* 0x0000000a2b257211 */ /* 0x000fe200018f0eff */
[----:B------:R-:W-:Y:S01]  /*2850*/  FMUL R41, R4, R41 ;  /* 0x0000002904297220 */ /* 0x000fe20000400000 */
[----:B------:R-:W-:-:S02]  /*2860*/  LEA R40, P3, R51, R0, 0x1 ;  /* 0x0000000033287211 */ /* 0x000fc400078608ff */
[----:B------:R-:W-:Y:S01]  /*2870*/  LEA R45, R42, R53, 0x1 ;  /* 0x000000352a2d7211 */ /* 0x000fe200078e08ff */
[C---:B------:R-:W-:Y:S01]  /*2880*/  FMUL R49, R4.reuse, R41 ;  /* 0x0000002904317220 */ /* 0x040fe20000400000 */
[-C--:B------:R-:W-:Y:S02]  /*2890*/  LEA R42, P4, R53, R0.reuse, 0x1 ;  /* 0x00000000352a7211 */ /* 0x080fe400078808ff */
[----:B------:R-:W-:Y:S01]  /*28a0*/  LEA R44, P5, R45, R0, 0x1 ;  /* 0x000000002d2c7211 */ /* 0x000fe200078a08ff */
[----:B------:R-:W-:Y:S01]  /*28b0*/  FFMA.FTZ R4, R4, 1.4426950216293334961, R49 ;  /* 0x3fb8aa3b04047823 */ /* 0x000fe20000010031 */
[-C--:B------:R-:W-:Y:S01]  /*28c0*/  LEA.HI.X.SX32 R41, R51, R10.reuse, 0x1, P3 ;  /* 0x0000000a33297211 */ /* 0x080fe200018f0eff */
[----:B------:R-:W-:Y:S01]  /*28d0*/  @P1 IMAD.MOV.U32 R0, RZ, RZ, 0x7f800000 ;  /* 0x7f800000ff001424 */ /* 0x000fe200078e00ff */
[-C--:B------:R-:W-:Y:S01]  /*28e0*/  LEA.HI.X.SX32 R43, R53, R10.reuse, 0x1, P4 ;  /* 0x0000000a352b7211 */ /* 0x080fe200020f0eff */
[----:B------:R-:W-:Y:S01]  /*28f0*/  @P2 IMAD.MOV.U32 R49, RZ, RZ, 0x7f800000 ;  /* 0x7f800000ff312424 */ /* 0x000fe200078e00ff */
[----:B------:R-:W-:Y:S01]  /*2900*/  LEA.HI.X.SX32 R45, R45, R10, 0x1, P5 ;  /* 0x0000000a2d2d7211 */ /* 0x000fe200028f0eff */
[----:B------:R-:W-:Y:S01]  /*2910*/  FADD R4, R17, R4 ;  /* 0x0000000411047221 */ /* 0x000fe20000000000 */
[----:B--2---:R-:W-:Y:S01]  /*2920*/  PRMT R10, R30, 0x7632, R10 ;  /* 0x000076321e0a7816 */ /* 0x004fe2000000000a */
[----:B------:R-:W-:Y:S01]  /*2930*/  @P1 FFMA.FTZ R4, R7, R0, +INF ;  /* 0x7f80000007041423 */ /* 0x000fe20000010000 */
[C---:B------:R-:W-:Y:S01]  /*2940*/  FSETP.NEU.AND P3, PT, R6.reuse, RZ, PT ;  /* 0x000000ff0600720b */ /* 0x040fe20003f6d000 */
[----:B------:R-:W-:Y:S01]  /*2950*/  @P2 FFMA.FTZ R16, R6, R49, +INF ;  /* 0x7f80000006102423 */ /* 0x000fe20000010031 */
[----:B------:R-:W-:Y:S01]  /*2960*/  STG.E.U16 [R14.64], R30 ;  /* 0x0000001e0e007986 */ /* 0x000fe2000c101506 */
[----:B------:R-:W-:-:S02]  /*2970*/  PRMT R0, R54, 0x7632, R0 ;  /* 0x0000763236007816 */ /* 0x000fc40000000000 */
[----:B---3--:R-:W-:Y:S01]  /*2980*/  PRMT R6, R56, 0x7632, R6 ;  /* 0x0000763238067816 */ /* 0x008fe20000000006 */
[----:B------:R0:W-:Y:S01]  /*2990*/  STG.E.U16 [R12.64], R54 ;  /* 0x000000360c007986 */ /* 0x0001e2000c101506 */
[----:B------:R-:W-:Y:S02]  /*29a0*/  FSETP.NEU.AND P2, PT, R7, RZ, PT ;  /* 0x000000ff0700720b */ /* 0x000fe40003f4d000 */
[----:B------:R-:W-:Y:S01]  /*29b0*/  FSEL R7, R16, -INF , P3 ;  /* 0xff80000010077808 */ /* 0x000fe20001800000 */
[----:B------:R1:W-:Y:S01]  /*29c0*/  STG.E.U16 [R8.64], R56 ;  /* 0x0000003808007986 */ /* 0x0003e2000c101506 */
[----:B------:R-:W-:-:S03]  /*29d0*/  FSEL R4, R4, -INF , P2 ;  /* 0xff80000004047808 */ /* 0x000fc60001000000 */
[----:B-----5:R2:W-:Y:S01]  /*29e0*/  STG.E.U16 [R18.64], R58 ;  /* 0x0000003a12007986 */ /* 0x0205e2000c101506 */
[----:B------:R-:W-:Y:S02]  /*29f0*/  FFMA R60, R7, 0.69314718246459960938, R64 ;  /* 0x3f317218073c7823 */ /* 0x000fe40000000040 */
[----:B------:R-:W-:Y:S01]  /*2a00*/  FFMA R61, R4, 0.69314718246459960938, R61 ;  /* 0x3f317218043d7823 */ /* 0x000fe2000000003d */
[----:B0-----:R-:W-:Y:S01]  /*2a10*/  PRMT R13, R58, 0x7632, R13 ;  /* 0x000076323a0d7816 */ /* 0x001fe2000000000d */
[----:B------:R0:W-:Y:S01]  /*2a20*/  STG.E.U16 [R20.64], R10 ;  /* 0x0000000a14007986 */ /* 0x0001e2000c101506 */
[----:B-1----:R-:W-:-:S03]  /*2a30*/  PRMT R8, R55, 0x7632, R8 ;  /* 0x0000763237087816 */ /* 0x002fc60000000008 */
[----:B------:R1:W-:Y:S01]  /*2a40*/  STG.E.U16 [R22.64], R0 ;  /* 0x0000000016007986 */ /* 0x0003e2000c101506 */
[----:B------:R-:W-:Y:S02]  /*2a50*/  PRMT R9, R59, 0x7632, R9 ;  /* 0x000076323b097816 */ /* 0x000fe40000000009 */
[----:B--2---:R-:W-:Y:S01]  /*2a60*/  PRMT R19, R31, 0x7632, R19 ;  /* 0x000076321f137816 */ /* 0x004fe20000000013 */
[----:B------:R1:W-:Y:S04]  /*2a70*/  STG.E.U16 [R24.64], R6 ;  /* 0x0000000618007986 */ /* 0x0003e8000c101506 */
[----:B------:R1:W-:Y:S01]  /*2a80*/  STG.E.U16 [R26.64], R13 ;  /* 0x0000000d1a007986 */ /* 0x0003e2000c101506 */
[----:B0-----:R-:W-:-:S03]  /*2a90*/  PRMT R21, R57, 0x7632, R21 ;  /* 0x0000763239157816 */ /* 0x001fc60000000015 */
[----:B------:R1:W-:Y:S04]  /*2aa0*/  STG.E.U16 [R28.64], R31 ;  /* 0x0000001f1c007986 */ /* 0x0003e8000c101506 */
[----:B------:R1:W-:Y:S04]  /*2ab0*/  STG.E.U16 [R32.64], R55 ;  /* 0x0000003720007986 */ /* 0x0003e8000c101506 */
[----:B------:R1:W-:Y:S04]  /*2ac0*/  STG.E.U16 [R34.64], R57 ;  /* 0x0000003922007986 */ /* 0x0003e8000c101506 */
[----:B------:R1:W-:Y:S04]  /*2ad0*/  STG.E.U16 [R36.64], R59 ;  /* 0x0000003b24007986 */ /* 0x0003e8000c101506 */
[----:B------:R1:W-:Y:S04]  /*2ae0*/  STG.E.U16 [R38.64], R19 ;  /* 0x0000001326007986 */ /* 0x0003e8000c101506 */
[----:B------:R1:W-:Y:S04]  /*2af0*/  STG.E.U16 [R40.64], R8 ;  /* 0x0000000828007986 */ /* 0x0003e8000c101506 */
[----:B------:R1:W-:Y:S04]  /*2b00*/  STG.E.U16 [R42.64], R21 ;  /* 0x000000152a007986 */ /* 0x0003e8000c101506 */
[----:B------:R1:W-:Y:S04]  /*2b10*/  STG.E.U16 [R44.64], R9 ;  /* 0x000000092c007986 */ /* 0x0003e8000c101506 */
[----:B------:R-:W-:Y:S06]  /*2b20*/  BAR.SYNC.DEFER_BLOCKING 0x0 ;  /* 0x0000000000007b1d */ /* 0x000fec0000010000 */
[----:B------:R1:W-:Y:S04]  /*2b30*/  STS.64 [R11], R60 ;  /* 0x0000003c0b007388 */ /* 0x0003e80000000a00 */
[----:B------:R-:W-:Y:S06]  /*2b40*/  BAR.SYNC.DEFER_BLOCKING 0x0 ;  /* 0x0000000000007b1d */ /* 0x000fec0000010000 */
[----:B------:R-:W-:Y:S05]  /*2b50*/  @P0 EXIT ;  /* 0x000000000000094d */ /* 0x000fea0003800000 */
[----:B-1----:R-:W0:Y:S01]  /*2b60*/  LDS R5, [R5] ;  /* 0x0000000005057984 */ /* 0x002e220000000800 */
[----:B------:R-:W-:Y:S01]  /*2b70*/  IMAD R2, R2, c[0x0][0x1cc], RZ ;  /* 0x0000730002027a24 */ /* 0x000fe200078e02ff */
[C---:B------:R-:W-:Y:S01]  /*2b80*/  SHF.L.U32 R7, R3.reuse, 0x2, RZ ;  /* 0x0000000203077819 */ /* 0x040fe200000006ff */
[----:B------:R-:W-:-:S04]  /*2b90*/  IMAD.HI R4, R3, 0x4, RZ ;  /* 0x0000000403047827 */ /* 0x000fc800078e02ff */
[C---:B------:R-:W-:Y:S02]  /*2ba0*/  IMAD.SHL.U32 R0, R2.reuse, 0x4, RZ ;  /* 0x0000000402007824 */ /* 0x040fe400078e00ff */
[----:B------:R-:W-:-:S03]  /*2bb0*/  IMAD.HI R3, R2, 0x4, RZ ;  /* 0x0000000402037827 */ /* 0x000fc600078e02ff */
[----:B------:R-:W-:-:S04]  /*2bc0*/  IADD3 R2, P0, P1, R7, c[0x0][0x180], R0 ;  /* 0x0000600007027a10 */ /* 0x000fc8000791e000 */
[----:B------:R-:W-:-:S05]  /*2bd0*/  IADD3.X R3, R4, c[0x0][0x184], R3, P0, P1 ;  /* 0x0000610004037a10 */ /* 0x000fca00007e2403 */
[----:B0-----:R-:W-:Y:S01]  /*2be0*/  STG.E [R2.64], R5 ;  /* 0x0000000502007986 */ /* 0x001fe2000c101906 */
[----:B------:R-:W-:Y:S05]  /*2bf0*/  EXIT ;  /* 0x000000000000794d */ /* 0x000fea0003800000 */
.L_x_2:
[----:B------:R-:W-:-:S00]  /*2c00*/  BRA `(.L_x_2) ;  /* 0xfffffff000007947 */ /* 0x000fc0000383ffff */
[----:B------:R-:W-:-:S00]  /*2c10*/  NOP ;  /* 0x0000000000007918 */ /* 0x000fc00000000000 */
        /* <DEDUP_REMOVED lines=14> */
.L_x_3:


//--------------------- .nv.global.init           --------------------------
	.section	.nv.global.init,"aw",@progbits
.nv.global.init:
	.type		_$_str,@object
	.size		_$_str,(.L_0 - _$_str)
_$_str:
        /*0000*/ 	.byte	0x5f, 0x5f, 0x43, 0x55, 0x44, 0x41, 0x5f, 0x46, 0x54, 0x5a, 0x00
.L_0:


//--------------------- .nv.shared.attn_fwd       --------------------------
	.section	.nv.shared.attn_fwd,"aw",@nobits
	.sectionflags	@""
	.align	16
